	.target	sm_90a

	.elftype	@"ET_EXEC"


//--------------------- .note.nv.tkinfo           --------------------------
	.section	.note.nv.tkinfo,"",@"SHT_NOTE"
	.sectionflags	@"SHF_NOTE_NV_TKINFO"
	.tkinfo
        /*0018*/ 	.word	0x00000002
        /*0030*/ 	.string	""
        /*0030*/ 	.string	"ptxas"
        /*0030*/ 	.string	"Cuda compilation tools, release 13.0, V13.0.88"
        /*0030*/ 	.string	"Build cuda_13.0.r13.0/compiler.36424714_0"
        /*0030*/ 	.string	"-arch sm_90a -m 64 "



//--------------------- .note.nv.cuinfo           --------------------------
	.section	.note.nv.cuinfo,"",@"SHT_NOTE"
	.sectionflags	@"SHF_NOTE_NV_CUINFO"
        /*0018*/ 	.short	0x0002
        /*001a*/ 	.short	0x005a
        /*001c*/ 	.short	0x0082
	.zero		2


//--------------------- .nv.info                  --------------------------
	.section	.nv.info,"",@"SHT_CUDA_INFO"
	.align	4


	//----- nvinfo : EIATTR_REGCOUNT
	.align		4
        /*0000*/ 	.byte	0x04, 0x2f
        /*0002*/ 	.short	(.L_15 - .L_14)
	.align		4
.L_14:
        /*0004*/ 	.word	index@(_ZN7cutlass13device_kernelINS_4gemm6kernel13GemmUniversalIN4cute5tupleIJiiiiEEENS1_10collective13CollectiveMmaINS1_34MainloopSm90TmaGmmaWarpSpecializedILi3ENS5_IJNS4_1CILi1EEESB_SB_EEENS1_35KernelTmaWarpSpecializedCooperativeEEENS5_IJNSA_ILi128EEENSA_ILi160EEENSA_ILi256EEEEEEaNS5_IJlSB_lEEEaSJ_NS4_8TiledMMAINS4_8MMA_AtomIJNS4_4SM904GMMA26MMA_64x32x32_S32S8S8_SS_TNEEEENS4_6LayoutINS5_IJNSA_ILi2EEESB_SB_EEENS5_IJSB_NSA_ILi0EEEST_EEEEENS5_IJNS4_10UnderscoreESW_SW_EEEEENS4_13SM90_TMA_LOADENS4_14ComposedLayoutINS4_7SwizzleILi3ELi4ELi3EEENS4_18smem_ptr_flag_bitsILi8EEENSQ_INS5_IJNSA_ILi8EEESF_EEENS5_IJSF_SB_EEEEEEEvNS4_8identityESZ_S19_vS1A_EENS_8epilogue10collective6detail29Sm90TmaWarpSpecializedAdapterINS1D_15DefaultEpilogueIaSJ_SJ_NS1C_6thread17LinearCombinationIaLi1EiiLNS1H_9ScaleType4KindE0ELNS_15FloatRoundStyleE2EaEENS1_15EpilogueDefaultEEEEEvvEEEEvNT_6ParamsE)
        /*0008*/ 	.word	0x000000a8


	//----- nvinfo : EIATTR_FRAME_SIZE
	.align		4
.L_15:
        /*000c*/ 	.byte	0x04, 0x11
        /*000e*/ 	.short	(.L_17 - .L_16)
	.align		4
.L_16:
        /*0010*/ 	.word	index@(_ZN7cutlass13device_kernelINS_4gemm6kernel13GemmUniversalIN4cute5tupleIJiiiiEEENS1_10collective13CollectiveMmaINS1_34MainloopSm90TmaGmmaWarpSpecializedILi3ENS5_IJNS4_1CILi1EEESB_SB_EEENS1_35KernelTmaWarpSpecializedCooperativeEEENS5_IJNSA_ILi128EEENSA_ILi160EEENSA_ILi256EEEEEEaNS5_IJlSB_lEEEaSJ_NS4_8TiledMMAINS4_8MMA_AtomIJNS4_4SM904GMMA26MMA_64x32x32_S32S8S8_SS_TNEEEENS4_6LayoutINS5_IJNSA_ILi2EEESB_SB_EEENS5_IJSB_NSA_ILi0EEEST_EEEEENS5_IJNS4_10UnderscoreESW_SW_EEEEENS4_13SM90_TMA_LOADENS4_14ComposedLayoutINS4_7SwizzleILi3ELi4ELi3EEENS4_18smem_ptr_flag_bitsILi8EEENSQ_INS5_IJNSA_ILi8EEESF_EEENS5_IJSF_SB_EEEEEEEvNS4_8identityESZ_S19_vS1A_EENS_8epilogue10collective6detail29Sm90TmaWarpSpecializedAdapterINS1D_15DefaultEpilogueIaSJ_SJ_NS1C_6thread17LinearCombinationIaLi1EiiLNS1H_9ScaleType4KindE0ELNS_15FloatRoundStyleE2EaEENS1_15EpilogueDefaultEEEEEvvEEEEvNT_6ParamsE)
        /*0014*/ 	.word	0x00000000


	//----- nvinfo : EIATTR_MIN_STACK_SIZE
	.align		4
.L_17:
        /*0018*/ 	.byte	0x04, 0x12
        /*001a*/ 	.short	(.L_19 - .L_18)
	.align		4
.L_18:
        /*001c*/ 	.word	index@(_ZN7cutlass13device_kernelINS_4gemm6kernel13GemmUniversalIN4cute5tupleIJiiiiEEENS1_10collective13CollectiveMmaINS1_34MainloopSm90TmaGmmaWarpSpecializedILi3ENS5_IJNS4_1CILi1EEESB_SB_EEENS1_35KernelTmaWarpSpecializedCooperativeEEENS5_IJNSA_ILi128EEENSA_ILi160EEENSA_ILi256EEEEEEaNS5_IJlSB_lEEEaSJ_NS4_8TiledMMAINS4_8MMA_AtomIJNS4_4SM904GMMA26MMA_64x32x32_S32S8S8_SS_TNEEEENS4_6LayoutINS5_IJNSA_ILi2EEESB_SB_EEENS5_IJSB_NSA_ILi0EEEST_EEEEENS5_IJNS4_10UnderscoreESW_SW_EEEEENS4_13SM90_TMA_LOADENS4_14ComposedLayoutINS4_7SwizzleILi3ELi4ELi3EEENS4_18smem_ptr_flag_bitsILi8EEENSQ_INS5_IJNSA_ILi8EEESF_EEENS5_IJSF_SB_EEEEEEEvNS4_8identityESZ_S19_vS1A_EENS_8epilogue10collective6detail29Sm90TmaWarpSpecializedAdapterINS1D_15DefaultEpilogueIaSJ_SJ_NS1C_6thread17LinearCombinationIaLi1EiiLNS1H_9ScaleType4KindE0ELNS_15FloatRoundStyleE2EaEENS1_15EpilogueDefaultEEEEEvvEEEEvNT_6ParamsE)
        /*0020*/ 	.word	0x00000000
.L_19:


//--------------------- .nv.compat                --------------------------
	.section	.nv.compat,"",@"SHT_CUDA_COMPAT_INFO"
	.align	4
        /*0000*/ 	.byte	0x02, 0x09, 0x01, 0x00, 0x02, 0x02, 0x04, 0x00, 0x02, 0x05, 0x05, 0x00, 0x03, 0x07, 0x01, 0x01
        /*0010*/ 	.byte	0x02, 0x03, 0x01, 0x00, 0x02, 0x06, 0x01, 0x00, 0x04, 0x0b, 0x08, 0x00, 0x00, 0x00, 0x00, 0x00
        /*0020*/ 	.byte	0x00, 0x00, 0x00, 0x00


//--------------------- .nv.info._ZN7cutlass13device_kernelINS_4gemm6kernel13GemmUniversalIN4cute5tupleIJiiiiEEENS1_10collective13CollectiveMmaINS1_34MainloopSm90TmaGmmaWarpSpecializedILi3ENS5_IJNS4_1CILi1EEESB_SB_EEENS1_35KernelTmaWarpSpecializedCooperativeEEENS5_IJNSA_ILi128EEENSA_ILi160EEENSA_ILi256EEEEEEaNS5_IJlSB_lEEEaSJ_NS4_8TiledMMAINS4_8MMA_AtomIJNS4_4SM904GMMA26MMA_64x32x32_S32S8S8_SS_TNEEEENS4_6LayoutINS5_IJNSA_ILi2EEESB_SB_EEENS5_IJSB_NSA_ILi0EEEST_EEEEENS5_IJNS4_10UnderscoreESW_SW_EEEEENS4_13SM90_TMA_LOADENS4_14ComposedLayoutINS4_7SwizzleILi3ELi4ELi3EEENS4_18smem_ptr_flag_bitsILi8EEENSQ_INS5_IJNSA_ILi8EEESF_EEENS5_IJSF_SB_EEEEEEEvNS4_8identityESZ_S19_vS1A_EENS_8epilogue10collective6detail29Sm90TmaWarpSpecializedAdapterINS1D_15DefaultEpilogueIaSJ_SJ_NS1C_6thread17LinearCombinationIaLi1EiiLNS1H_9ScaleType4KindE0ELNS_15FloatRoundStyleE2EaEENS1_15EpilogueDefaultEEEEEvvEEEEvNT_6ParamsE --------------------------
	.section	.nv.info._ZN7cutlass13device_kernelINS_4gemm6kernel13GemmUniversalIN4cute5tupleIJiiiiEEENS1_10collective13CollectiveMmaINS1_34MainloopSm90TmaGmmaWarpSpecializedILi3ENS5_IJNS4_1CILi1EEESB_SB_EEENS1_35KernelTmaWarpSpecializedCooperativeEEENS5_IJNSA_ILi128EEENSA_ILi160EEENSA_ILi256EEEEEEaNS5_IJlSB_lEEEaSJ_NS4_8TiledMMAINS4_8MMA_AtomIJNS4_4SM904GMMA26MMA_64x32x32_S32S8S8_SS_TNEEEENS4_6LayoutINS5_IJNSA_ILi2EEESB_SB_EEENS5_IJSB_NSA_ILi0EEEST_EEEEENS5_IJNS4_10UnderscoreESW_SW_EEEEENS4_13SM90_TMA_LOADENS4_14ComposedLayoutINS4_7SwizzleILi3ELi4ELi3EEENS4_18smem_ptr_flag_bitsILi8EEENSQ_INS5_IJNSA_ILi8EEESF_EEENS5_IJSF_SB_EEEEEEEvNS4_8identityESZ_S19_vS1A_EENS_8epilogue10collective6detail29Sm90TmaWarpSpecializedAdapterINS1D_15DefaultEpilogueIaSJ_SJ_NS1C_6thread17LinearCombinationIaLi1EiiLNS1H_9ScaleType4KindE0ELNS_15FloatRoundStyleE2EaEENS1_15EpilogueDefaultEEEEEvvEEEEvNT_6ParamsE,"",@"SHT_CUDA_INFO"
	.sectionflags	@""
	.align	4


	//----- nvinfo : EIATTR_CUDA_API_VERSION
	.align		4
        /*0000*/ 	.byte	0x04, 0x37
        /*0002*/ 	.short	(.L_21 - .L_20)
.L_20:
        /*0004*/ 	.word	0x00000082


	//----- nvinfo : EIATTR_KPARAM_INFO
	.align		4
.L_21:
        /*0008*/ 	.byte	0x04, 0x17
        /*000a*/ 	.short	(.L_23 - .L_22)
.L_22:
        /*000c*/ 	.word	0x00000000
        /*0010*/ 	.short	0x0000
        /*0012*/ 	.short	0x0070
        /*0014*/ 	.byte	0x00, 0xf0, 0x01, 0x10


	//----- nvinfo : EIATTR_SPARSE_MMA_MASK
	.align		4
.L_23:
        /*0018*/ 	.byte	0x03, 0x50
        /*001a*/ 	.short	0x0000


	//----- nvinfo : EIATTR_MAXREG_COUNT
	.align		4
        /*001c*/ 	.byte	0x03, 0x1b
        /*001e*/ 	.short	0x00a8


	//----- nvinfo : EIATTR_NUM_BARRIERS
	.align		4
        /*0020*/ 	.byte	0x02, 0x4c
        /*0022*/ 	.byte	0x01
	.zero		1


	//----- nvinfo : EIATTR_EXTERNS
	.align		4
        /*0024*/ 	.byte	0x04, 0x0f
        /*0026*/ 	.short	(.L_25 - .L_24)


	//   ....[0]....
	.align		4
.L_24:
        /*0028*/ 	.word	index@(__assertfail)


	//----- nvinfo : EIATTR_MERCURY_ISA_VERSION
	.align		4
.L_25:
        /*002c*/ 	.byte	0x03, 0x5f
        /*002e*/ 	.short	0x0101


	//----- nvinfo : EIATTR_INT_WARP_WIDE_INSTR_OFFSETS
	.align		4
        /*0030*/ 	.byte	0x04, 0x31
        /*0032*/ 	.short	(.L_27 - .L_26)


	//   ....[0]....
.L_26:
        /*0034*/ 	.word	0x00000390


	//   ....[1]....
        /*0038*/ 	.word	0x000003c0


	//   ....[2]....
        /*003c*/ 	.word	0x000004a0


	//----- nvinfo : EIATTR_COOP_GROUP_MASK_REGIDS
	.align		4
.L_27:
        /*0040*/ 	.byte	0x04, 0x29
        /*0042*/ 	.short	(.L_29 - .L_28)


	//   ....[0]....
.L_28:
        /*0044*/ 	.word	0xffffffff


	//   ....[1]....
        /*0048*/ 	.word	0xffffffff


	//   ....[2]....
        /*004c*/ 	.word	0xffffffff


	//   ....[3]....
        /*0050*/ 	.word	0xffffffff


	//   ....[4]....
        /*0054*/ 	.word	0xffffffff


	//----- nvinfo : EIATTR_COOP_GROUP_INSTR_OFFSETS
	.align		4
.L_29:
        /*0058*/ 	.byte	0x04, 0x28
        /*005a*/ 	.short	(.L_31 - .L_30)


	//   ....[0]....
.L_30:
        /*005c*/ 	.word	0x00000060


	//   ....[1]....
        /*0060*/ 	.word	0x00000070


	//   ....[2]....
        /*0064*/ 	.word	0x00000130


	//   ....[3]....
        /*0068*/ 	.word	0x000002a0


	//   ....[4]....
        /*006c*/ 	.word	0x00000f50


	//----- nvinfo : EIATTR_REG_RECONFIG
	.align		4
.L_31:
        /*0070*/ 	.byte	0x01, 0x54
	.zero		2


	//----- nvinfo : EIATTR_SYSCALL_OFFSETS
	.align		4
        /*0074*/ 	.byte	0x04, 0x46
        /*0076*/ 	.short	(.L_33 - .L_32)


	//   ....[0]....
.L_32:
        /*0078*/ 	.word	0x00001110


	//----- nvinfo : EIATTR_MBARRIER_INSTR_OFFSETS
	.align		4
.L_33:
        /*007c*/ 	.byte	0x04, 0x39
        /*007e*/ 	.short	(.L_35 - .L_34)


	//   ....[0]....
.L_34:
        /*0080*/ 	.word	0x00000230
        /*0084*/ 	.word	0x000000ff
        /*0088*/ 	.word	0x00000000
        /*008c*/ 	.short	0x0100
        /*008e*/ 	.byte	0x08
	.zero		1


	//   ....[1]....
        /*0090*/ 	.word	0x00000240
        /*0094*/ 	.word	0x000000ff
        /*0098*/ 	.word	0x00000018
        /*009c*/ 	.short	0x0100
        /*009e*/ 	.byte	0x08
	.zero		1


	//   ....[2]....
        /*00a0*/ 	.word	0x00000250
        /*00a4*/ 	.word	0x000000ff
        /*00a8*/ 	.word	0x00000008
        /*00ac*/ 	.short	0x0100
        /*00ae*/ 	.byte	0x08
	.zero		1


	//   ....[3]....
        /*00b0*/ 	.word	0x00000260
        /*00b4*/ 	.word	0x000000ff
        /*00b8*/ 	.word	0x00000020
        /*00bc*/ 	.short	0x0100
        /*00be*/ 	.byte	0x08
	.zero		1


	//   ....[4]....
        /*00c0*/ 	.word	0x00000270
        /*00c4*/ 	.word	0x000000ff
        /*00c8*/ 	.word	0x00000010
        /*00cc*/ 	.short	0x0100
        /*00ce*/ 	.byte	0x08
	.zero		1


	//   ....[5]....
        /*00d0*/ 	.word	0x00000280
        /*00d4*/ 	.word	0x000000ff
        /*00d8*/ 	.word	0x00000028
        /*00dc*/ 	.short	0x0100
        /*00de*/ 	.byte	0x08
	.zero		1


	//   ....[6]....
        /*00e0*/ 	.word	0x00000510
        /*00e4*/ 	.word	0x000000ff
        /*00e8*/ 	.word	0x00000040
        /*00ec*/ 	.short	0x0100
        /*00ee*/ 	.byte	0x06
	.zero		1


	//   ....[7]....
        /*00f0*/ 	.word	0x00000570
        /*00f4*/ 	.word	0x000000ff
        /*00f8*/ 	.word	0x00000048
        /*00fc*/ 	.short	0x0100
        /*00fe*/ 	.byte	0x06
	.zero		1


	//   ....[8]....
        /*0100*/ 	.word	0x000011e0
        /*0104*/ 	.word	0x00000003
        /*0108*/ 	.word	0x00000000
        /*010c*/ 	.short	0x010a
        /*010e*/ 	.byte	0x3f
	.zero		1


	//   ....[9]....
        /*0110*/ 	.word	0x00001220
        /*0114*/ 	.word	0x00000003
        /*0118*/ 	.word	0x00000000
        /*011c*/ 	.short	0x010a
        /*011e*/ 	.byte	0x3f
	.zero		1


	//   ....[10]....
        /*0120*/ 	.word	0x00002470
        /*0124*/ 	.word	0x00000005
        /*0128*/ 	.word	0x00000000
        /*012c*/ 	.short	0x010a
        /*012e*/ 	.byte	0x3f
	.zero		1


	//   ....[11]....
        /*0130*/ 	.word	0x000024b0
        /*0134*/ 	.word	0x00000005
        /*0138*/ 	.word	0x00000000
        /*013c*/ 	.short	0x010a
        /*013e*/ 	.byte	0x3f
	.zero		1


	//   ....[12]....
        /*0140*/ 	.word	0x000034d0
        /*0144*/ 	.word	0x00000004
        /*0148*/ 	.word	0x00000000
        /*014c*/ 	.short	0x0101
        /*014e*/ 	.byte	0x3f
	.zero		1


	//   ....[13]....
        /*0150*/ 	.word	0x000036b0
        /*0154*/ 	.word	0x00000000
        /*0158*/ 	.word	0x00000000
        /*015c*/ 	.short	0x0101
        /*015e*/ 	.byte	0x3f
	.zero		1


	//   ....[14]....
        /*0160*/ 	.word	0x00008d00
        /*0164*/ 	.word	0x0000000e
        /*0168*/ 	.word	0x00000018
        /*016c*/ 	.short	0x010a
        /*016e*/ 	.byte	0x3f
	.zero		1


	//   ....[15]....
        /*0170*/ 	.word	0x00009140
        /*0174*/ 	.word	0x00000006
        /*0178*/ 	.word	0x00000048
        /*017c*/ 	.short	0x0101
        /*017e*/ 	.byte	0x3f
	.zero		1


	//   ....[16]....
        /*0180*/ 	.word	0x00009870
        /*0184*/ 	.word	0x00000007
        /*0188*/ 	.word	0x00000000
        /*018c*/ 	.short	0x010a
        /*018e*/ 	.byte	0x3f
	.zero		1


	//   ....[17]....
        /*0190*/ 	.word	0x000098f0
        /*0194*/ 	.word	0x00000009
        /*0198*/ 	.word	0x00000000
        /*019c*/ 	.short	0x010a
        /*019e*/ 	.byte	0x3f
	.zero		1


	//   ....[18]....
        /*01a0*/ 	.word	0x00009980
        /*01a4*/ 	.word	0x00000003
        /*01a8*/ 	.word	0x00000000
        /*01ac*/ 	.short	0x010a
        /*01ae*/ 	.byte	0x3f
	.zero		1


	//   ....[19]....
        /*01b0*/ 	.word	0x000099e0
        /*01b4*/ 	.word	0x00000003
        /*01b8*/ 	.word	0x00000000
        /*01bc*/ 	.short	0x010a
        /*01be*/ 	.byte	0x3f
	.zero		1


	//   ....[20]....
        /*01c0*/ 	.word	0x00009a30
        /*01c4*/ 	.word	0x00000005
        /*01c8*/ 	.word	0x00000000
        /*01cc*/ 	.short	0x010a
        /*01ce*/ 	.byte	0x3f
	.zero		1


	//   ....[21]....
        /*01d0*/ 	.word	0x00009b00
        /*01d4*/ 	.word	0x0000000e
        /*01d8*/ 	.word	0x00000018
        /*01dc*/ 	.short	0x010a
        /*01de*/ 	.byte	0x3f
	.zero		1


	//   ....[22]....
        /*01e0*/ 	.word	0x00009bd0
        /*01e4*/ 	.word	0x00000007
        /*01e8*/ 	.word	0x00000000
        /*01ec*/ 	.short	0x010a
        /*01ee*/ 	.byte	0x3f
	.zero		1


	//   ....[23]....
        /*01f0*/ 	.word	0x00009c20
        /*01f4*/ 	.word	0x00000009
        /*01f8*/ 	.word	0x00000000
        /*01fc*/ 	.short	0x010a
        /*01fe*/ 	.byte	0x3f
	.zero		1


	//----- nvinfo : EIATTR_NUM_MBARRIERS
	.align		4
.L_35:
        /*0200*/ 	.byte	0x03, 0x38
        /*0202*/ 	.short	0x0008


	//----- nvinfo : EIATTR_EXIT_INSTR_OFFSETS
	.align		4
        /*0204*/ 	.byte	0x04, 0x1c
        /*0206*/ 	.short	(.L_37 - .L_36)


	//   ....[0]....
.L_36:
        /*0208*/ 	.word	0x000005c0


	//   ....[1]....
        /*020c*/ 	.word	0x00000e90


	//   ....[2]....
        /*0210*/ 	.word	0x00008370


	//   ....[3]....
        /*0214*/ 	.word	0x000089a0


	//   ....[4]....
        /*0218*/ 	.word	0x000099d0


	//----- nvinfo : EIATTR_MAX_THREADS
	.align		4
.L_37:
        /*021c*/ 	.byte	0x04, 0x05
        /*021e*/ 	.short	(.L_39 - .L_38)
.L_38:
        /*0220*/ 	.word	0x00000180
        /*0224*/ 	.word	0x00000001
        /*0228*/ 	.word	0x00000001


	//----- nvinfo : EIATTR_CRS_STACK_SIZE
	.align		4
.L_39:
        /*022c*/ 	.byte	0x04, 0x1e
        /*022e*/ 	.short	(.L_41 - .L_40)
.L_40:
        /*0230*/ 	.word	0x00000000


	//----- nvinfo : EIATTR_CBANK_PARAM_SIZE
	.align		4
.L_41:
        /*0234*/ 	.byte	0x03, 0x19
        /*0236*/ 	.short	0x0470


	//----- nvinfo : EIATTR_PARAM_CBANK
	.align		4
        /*0238*/ 	.byte	0x04, 0x0a
        /*023a*/ 	.short	(.L_43 - .L_42)
	.align		4
.L_42:
        /*023c*/ 	.word	index@(.nv.constant0._ZN7cutlass13device_kernelINS_4gemm6kernel13GemmUniversalIN4cute5tupleIJiiiiEEENS1_10collective13CollectiveMmaINS1_34MainloopSm90TmaGmmaWarpSpecializedILi3ENS5_IJNS4_1CILi1EEESB_SB_EEENS1_35KernelTmaWarpSpecializedCooperativeEEENS5_IJNSA_ILi128EEENSA_ILi160EEENSA_ILi256EEEEEEaNS5_IJlSB_lEEEaSJ_NS4_8TiledMMAINS4_8MMA_AtomIJNS4_4SM904GMMA26MMA_64x32x32_S32S8S8_SS_TNEEEENS4_6LayoutINS5_IJNSA_ILi2EEESB_SB_EEENS5_IJSB_NSA_ILi0EEEST_EEEEENS5_IJNS4_10UnderscoreESW_SW_EEEEENS4_13SM90_TMA_LOADENS4_14ComposedLayoutINS4_7SwizzleILi3ELi4ELi3EEENS4_18smem_ptr_flag_bitsILi8EEENSQ_INS5_IJNSA_ILi8EEESF_EEENS5_IJSF_SB_EEEEEEEvNS4_8identityESZ_S19_vS1A_EENS_8epilogue10collective6detail29Sm90TmaWarpSpecializedAdapterINS1D_15DefaultEpilogueIaSJ_SJ_NS1C_6thread17LinearCombinationIaLi1EiiLNS1H_9ScaleType4KindE0ELNS_15FloatRoundStyleE2EaEENS1_15EpilogueDefaultEEEEEvvEEEEvNT_6ParamsE)
        /*0240*/ 	.short	0x0210
        /*0242*/ 	.short	0x0470


	//----- nvinfo : EIATTR_SW_WAR
	.align		4
.L_43:
        /*0244*/ 	.byte	0x04, 0x36
        /*0246*/ 	.short	(.L_45 - .L_44)
.L_44:
        /*0248*/ 	.word	0x00000008
.L_45:


//--------------------- .nv.callgraph             --------------------------
	.section	.nv.callgraph,"",@"SHT_CUDA_CALLGRAPH"
	.align	4
	.sectionentsize	8
	.align		4
        /*0000*/ 	.word	0x00000000
	.align		4
        /*0004*/ 	.word	0xffffffff
	.align		4
        /*0008*/ 	.word	index@(_ZN7cutlass13device_kernelINS_4gemm6kernel13GemmUniversalIN4cute5tupleIJiiiiEEENS1_10collective13CollectiveMmaINS1_34MainloopSm90TmaGmmaWarpSpecializedILi3ENS5_IJNS4_1CILi1EEESB_SB_EEENS1_35KernelTmaWarpSpecializedCooperativeEEENS5_IJNSA_ILi128EEENSA_ILi160EEENSA_ILi256EEEEEEaNS5_IJlSB_lEEEaSJ_NS4_8TiledMMAINS4_8MMA_AtomIJNS4_4SM904GMMA26MMA_64x32x32_S32S8S8_SS_TNEEEENS4_6LayoutINS5_IJNSA_ILi2EEESB_SB_EEENS5_IJSB_NSA_ILi0EEEST_EEEEENS5_IJNS4_10UnderscoreESW_SW_EEEEENS4_13SM90_TMA_LOADENS4_14ComposedLayoutINS4_7SwizzleILi3ELi4ELi3EEENS4_18smem_ptr_flag_bitsILi8EEENSQ_INS5_IJNSA_ILi8EEESF_EEENS5_IJSF_SB_EEEEEEEvNS4_8identityESZ_S19_vS1A_EENS_8epilogue10collective6detail29Sm90TmaWarpSpecializedAdapterINS1D_15DefaultEpilogueIaSJ_SJ_NS1C_6thread17LinearCombinationIaLi1EiiLNS1H_9ScaleType4KindE0ELNS_15FloatRoundStyleE2EaEENS1_15EpilogueDefaultEEEEEvvEEEEvNT_6ParamsE)
	.align		4
        /*000c*/ 	.word	index@(__assertfail)
	.align		4
        /*0010*/ 	.word	0x00000000
	.align		4
        /*0014*/ 	.word	0xfffffffe
	.align		4
        /*0018*/ 	.word	0x00000000
	.align		4
        /*001c*/ 	.word	0xfffffffd
	.align		4
        /*0020*/ 	.word	0x00000000
	.align		4
        /*0024*/ 	.word	0xfffffffc


//--------------------- .nv.constant4             --------------------------
	.section	.nv.constant4,"a",@progbits
	.align	8
	.align		8
.nv.constant4:
        /*0000*/ 	.dword	__assertfail
	.align		8
        /*0008*/ 	.dword	__unnamed_1
	.align		8
        /*0010*/ 	.dword	_ZN40_INTERNAL_0b90e86e_4_k_cu_772fd7bc_110554cuda3std3__45__cpo5beginE
	.align		8
        /*0018*/ 	.dword	_ZN40_INTERNAL_0b90e86e_4_k_cu_772fd7bc_110554cuda3std3__45__cpo3endE
	.align		8
        /*0020*/ 	.dword	_ZN40_INTERNAL_0b90e86e_4_k_cu_772fd7bc_110554cuda3std3__45__cpo6cbeginE
	.align		8
        /*0028*/ 	.dword	_ZN40_INTERNAL_0b90e86e_4_k_cu_772fd7bc_110554cuda3std3__45__cpo4cendE
	.align		8
        /*0030*/ 	.dword	_ZN40_INTERNAL_0b90e86e_4_k_cu_772fd7bc_110554cuda3std3__442_GLOBAL__N__0b90e86e_4_k_cu_772fd7bc_110556ignoreE
	.align		8
        /*0038*/ 	.dword	_ZN40_INTERNAL_0b90e86e_4_k_cu_772fd7bc_110554cuda3std3__419piecewise_constructE
	.align		8
        /*0040*/ 	.dword	_ZN40_INTERNAL_0b90e86e_4_k_cu_772fd7bc_110554cuda3std3__48in_placeE
	.align		8
        /*0048*/ 	.dword	_ZN40_INTERNAL_0b90e86e_4_k_cu_772fd7bc_110554cuda3std6ranges3__45__cpo4swapE
	.align		8
        /*0050*/ 	.dword	_ZN40_INTERNAL_0b90e86e_4_k_cu_772fd7bc_110554cuda3std6ranges3__45__cpo9iter_moveE
	.align		8
        /*0058*/ 	.dword	_ZN40_INTERNAL_0b90e86e_4_k_cu_772fd7bc_110554cute7productE
	.align		8
        /*0060*/ 	.dword	_ZN40_INTERNAL_0b90e86e_4_k_cu_772fd7bc_110554cute1_E
	.align		8
        /*0068*/ 	.dword	$str$22
	.align		8
        /*0070*/ 	.dword	$str$23


//--------------------- .text._ZN7cutlass13device_kernelINS_4gemm6kernel13GemmUniversalIN4cute5tupleIJiiiiEEENS1_10collective13CollectiveMmaINS1_34MainloopSm90TmaGmmaWarpSpecializedILi3ENS5_IJNS4_1CILi1EEESB_SB_EEENS1_35KernelTmaWarpSpecializedCooperativeEEENS5_IJNSA_ILi128EEENSA_ILi160EEENSA_ILi256EEEEEEaNS5_IJlSB_lEEEaSJ_NS4_8TiledMMAINS4_8MMA_AtomIJNS4_4SM904GMMA26MMA_64x32x32_S32S8S8_SS_TNEEEENS4_6LayoutINS5_IJNSA_ILi2EEESB_SB_EEENS5_IJSB_NSA_ILi0EEEST_EEEEENS5_IJNS4_10UnderscoreESW_SW_EEEEENS4_13SM90_TMA_LOADENS4_14ComposedLayoutINS4_7SwizzleILi3ELi4ELi3EEENS4_18smem_ptr_flag_bitsILi8EEENSQ_INS5_IJNSA_ILi8EEESF_EEENS5_IJSF_SB_EEEEEEEvNS4_8identityESZ_S19_vS1A_EENS_8epilogue10collective6detail29Sm90TmaWarpSpecializedAdapterINS1D_15DefaultEpilogueIaSJ_SJ_NS1C_6thread17LinearCombinationIaLi1EiiLNS1H_9ScaleType4KindE0ELNS_15FloatRoundStyleE2EaEENS1_15EpilogueDefaultEEEEEvvEEEEvNT_6ParamsE --------------------------
	.section	.text._ZN7cutlass13device_kernelINS_4gemm6kernel13GemmUniversalIN4cute5tupleIJiiiiEEENS1_10collective13CollectiveMmaINS1_34MainloopSm90TmaGmmaWarpSpecializedILi3ENS5_IJNS4_1CILi1EEESB_SB_EEENS1_35KernelTmaWarpSpecializedCooperativeEEENS5_IJNSA_ILi128EEENSA_ILi160EEENSA_ILi256EEEEEEaNS5_IJlSB_lEEEaSJ_NS4_8TiledMMAINS4_8MMA_AtomIJNS4_4SM904GMMA26MMA_64x32x32_S32S8S8_SS_TNEEEENS4_6LayoutINS5_IJNSA_ILi2EEESB_SB_EEENS5_IJSB_NSA_ILi0EEEST_EEEEENS5_IJNS4_10UnderscoreESW_SW_EEEEENS4_13SM90_TMA_LOADENS4_14ComposedLayoutINS4_7SwizzleILi3ELi4ELi3EEENS4_18smem_ptr_flag_bitsILi8EEENSQ_INS5_IJNSA_ILi8EEESF_EEENS5_IJSF_SB_EEEEEEEvNS4_8identityESZ_S19_vS1A_EENS_8epilogue10collective6detail29Sm90TmaWarpSpecializedAdapterINS1D_15DefaultEpilogueIaSJ_SJ_NS1C_6thread17LinearCombinationIaLi1EiiLNS1H_9ScaleType4KindE0ELNS_15FloatRoundStyleE2EaEENS1_15EpilogueDefaultEEEEEvvEEEEvNT_6ParamsE,"ax",@progbits
	.align	128
.text._ZN7cutlass13device_kernelINS_4gemm6kernel13GemmUniversalIN4cute5tupleIJiiiiEEENS1_10collective13CollectiveMmaINS1_34MainloopSm90TmaGmmaWarpSpecializedILi3ENS5_IJNS4_1CILi1EEESB_SB_EEENS1_35KernelTmaWarpSpecializedCooperativeEEENS5_IJNSA_ILi128EEENSA_ILi160EEENSA_ILi256EEEEEEaNS5_IJlSB_lEEEaSJ_NS4_8TiledMMAINS4_8MMA_AtomIJNS4_4SM904GMMA26MMA_64x32x32_S32S8S8_SS_TNEEEENS4_6LayoutINS5_IJNSA_ILi2EEESB_SB_EEENS5_IJSB_NSA_ILi0EEEST_EEEEENS5_IJNS4_10UnderscoreESW_SW_EEEEENS4_13SM90_TMA_LOADENS4_14ComposedLayoutINS4_7SwizzleILi3ELi4ELi3EEENS4_18smem_ptr_flag_bitsILi8EEENSQ_INS5_IJNSA_ILi8EEESF_EEENS5_IJSF_SB_EEEEEEEvNS4_8identityESZ_S19_vS1A_EENS_8epilogue10collective6detail29Sm90TmaWarpSpecializedAdapterINS1D_15DefaultEpilogueIaSJ_SJ_NS1C_6thread17LinearCombinationIaLi1EiiLNS1H_9ScaleType4KindE0ELNS_15FloatRoundStyleE2EaEENS1_15EpilogueDefaultEEEEEvvEEEEvNT_6ParamsE:
        .type           _ZN7cutlass13device_kernelINS_4gemm6kernel13GemmUniversalIN4cute5tupleIJiiiiEEENS1_10collective13CollectiveMmaINS1_34MainloopSm90TmaGmmaWarpSpecializedILi3ENS5_IJNS4_1CILi1EEESB_SB_EEENS1_35KernelTmaWarpSpecializedCooperativeEEENS5_IJNSA_ILi128EEENSA_ILi160EEENSA_ILi256EEEEEEaNS5_IJlSB_lEEEaSJ_NS4_8TiledMMAINS4_8MMA_AtomIJNS4_4SM904GMMA26MMA_64x32x32_S32S8S8_SS_TNEEEENS4_6LayoutINS5_IJNSA_ILi2EEESB_SB_EEENS5_IJSB_NSA_ILi0EEEST_EEEEENS5_IJNS4_10UnderscoreESW_SW_EEEEENS4_13SM90_TMA_LOADENS4_14ComposedLayoutINS4_7SwizzleILi3ELi4ELi3EEENS4_18smem_ptr_flag_bitsILi8EEENSQ_INS5_IJNSA_ILi8EEESF_EEENS5_IJSF_SB_EEEEEEEvNS4_8identityESZ_S19_vS1A_EENS_8epilogue10collective6detail29Sm90TmaWarpSpecializedAdapterINS1D_15DefaultEpilogueIaSJ_SJ_NS1C_6thread17LinearCombinationIaLi1EiiLNS1H_9ScaleType4KindE0ELNS_15FloatRoundStyleE2EaEENS1_15EpilogueDefaultEEEEEvvEEEEvNT_6ParamsE,@function
        .size           _ZN7cutlass13device_kernelINS_4gemm6kernel13GemmUniversalIN4cute5tupleIJiiiiEEENS1_10collective13CollectiveMmaINS1_34MainloopSm90TmaGmmaWarpSpecializedILi3ENS5_IJNS4_1CILi1EEESB_SB_EEENS1_35KernelTmaWarpSpecializedCooperativeEEENS5_IJNSA_ILi128EEENSA_ILi160EEENSA_ILi256EEEEEEaNS5_IJlSB_lEEEaSJ_NS4_8TiledMMAINS4_8MMA_AtomIJNS4_4SM904GMMA26MMA_64x32x32_S32S8S8_SS_TNEEEENS4_6LayoutINS5_IJNSA_ILi2EEESB_SB_EEENS5_IJSB_NSA_ILi0EEEST_EEEEENS5_IJNS4_10UnderscoreESW_SW_EEEEENS4_13SM90_TMA_LOADENS4_14ComposedLayoutINS4_7SwizzleILi3ELi4ELi3EEENS4_18smem_ptr_flag_bitsILi8EEENSQ_INS5_IJNSA_ILi8EEESF_EEENS5_IJSF_SB_EEEEEEEvNS4_8identityESZ_S19_vS1A_EENS_8epilogue10collective6detail29Sm90TmaWarpSpecializedAdapterINS1D_15DefaultEpilogueIaSJ_SJ_NS1C_6thread17LinearCombinationIaLi1EiiLNS1H_9ScaleType4KindE0ELNS_15FloatRoundStyleE2EaEENS1_15EpilogueDefaultEEEEEvvEEEEvNT_6ParamsE,(.L_x_228 - _ZN7cutlass13device_kernelINS_4gemm6kernel13GemmUniversalIN4cute5tupleIJiiiiEEENS1_10collective13CollectiveMmaINS1_34MainloopSm90TmaGmmaWarpSpecializedILi3ENS5_IJNS4_1CILi1EEESB_SB_EEENS1_35KernelTmaWarpSpecializedCooperativeEEENS5_IJNSA_ILi128EEENSA_ILi160EEENSA_ILi256EEEEEEaNS5_IJlSB_lEEEaSJ_NS4_8TiledMMAINS4_8MMA_AtomIJNS4_4SM904GMMA26MMA_64x32x32_S32S8S8_SS_TNEEEENS4_6LayoutINS5_IJNSA_ILi2EEESB_SB_EEENS5_IJSB_NSA_ILi0EEEST_EEEEENS5_IJNS4_10UnderscoreESW_SW_EEEEENS4_13SM90_TMA_LOADENS4_14ComposedLayoutINS4_7SwizzleILi3ELi4ELi3EEENS4_18smem_ptr_flag_bitsILi8EEENSQ_INS5_IJNSA_ILi8EEESF_EEENS5_IJSF_SB_EEEEEEEvNS4_8identityESZ_S19_vS1A_EENS_8epilogue10collective6detail29Sm90TmaWarpSpecializedAdapterINS1D_15DefaultEpilogueIaSJ_SJ_NS1C_6thread17LinearCombinationIaLi1EiiLNS1H_9ScaleType4KindE0ELNS_15FloatRoundStyleE2EaEENS1_15EpilogueDefaultEEEEEvvEEEEvNT_6ParamsE)
        .other          _ZN7cutlass13device_kernelINS_4gemm6kernel13GemmUniversalIN4cute5tupleIJiiiiEEENS1_10collective13CollectiveMmaINS1_34MainloopSm90TmaGmmaWarpSpecializedILi3ENS5_IJNS4_1CILi1EEESB_SB_EEENS1_35KernelTmaWarpSpecializedCooperativeEEENS5_IJNSA_ILi128EEENSA_ILi160EEENSA_ILi256EEEEEEaNS5_IJlSB_lEEEaSJ_NS4_8TiledMMAINS4_8MMA_AtomIJNS4_4SM904GMMA26MMA_64x32x32_S32S8S8_SS_TNEEEENS4_6LayoutINS5_IJNSA_ILi2EEESB_SB_EEENS5_IJSB_NSA_ILi0EEEST_EEEEENS5_IJNS4_10UnderscoreESW_SW_EEEEENS4_13SM90_TMA_LOADENS4_14ComposedLayoutINS4_7SwizzleILi3ELi4ELi3EEENS4_18smem_ptr_flag_bitsILi8EEENSQ_INS5_IJNSA_ILi8EEESF_EEENS5_IJSF_SB_EEEEEEEvNS4_8identityESZ_S19_vS1A_EENS_8epilogue10collective6detail29Sm90TmaWarpSpecializedAdapterINS1D_15DefaultEpilogueIaSJ_SJ_NS1C_6thread17LinearCombinationIaLi1EiiLNS1H_9ScaleType4KindE0ELNS_15FloatRoundStyleE2EaEENS1_15EpilogueDefaultEEEEEvvEEEEvNT_6ParamsE,@"STO_CUDA_ENTRY STV_DEFAULT"
_ZN7cutlass13device_kernelINS_4gemm6kernel13GemmUniversalIN4cute5tupleIJiiiiEEENS1_10collective13CollectiveMmaINS1_34MainloopSm90TmaGmmaWarpSpecializedILi3ENS5_IJNS4_1CILi1EEESB_SB_EEENS1_35KernelTmaWarpSpecializedCooperativeEEENS5_IJNSA_ILi128EEENSA_ILi160EEENSA_ILi256EEEEEEaNS5_IJlSB_lEEEaSJ_NS4_8TiledMMAINS4_8MMA_AtomIJNS4_4SM904GMMA26MMA_64x32x32_S32S8S8_SS_TNEEEENS4_6LayoutINS5_IJNSA_ILi2EEESB_SB_EEENS5_IJSB_NSA_ILi0EEEST_EEEEENS5_IJNS4_10UnderscoreESW_SW_EEEEENS4_13SM90_TMA_LOADENS4_14ComposedLayoutINS4_7SwizzleILi3ELi4ELi3EEENS4_18smem_ptr_flag_bitsILi8EEENSQ_INS5_IJNSA_ILi8EEESF_EEENS5_IJSF_SB_EEEEEEEvNS4_8identityESZ_S19_vS1A_EENS_8epilogue10collective6detail29Sm90TmaWarpSpecializedAdapterINS1D_15DefaultEpilogueIaSJ_SJ_NS1C_6thread17LinearCombinationIaLi1EiiLNS1H_9ScaleType4KindE0ELNS_15FloatRoundStyleE2EaEENS1_15EpilogueDefaultEEEEEvvEEEEvNT_6ParamsE:
[----:B------:R-:W0:Y:S01]  /*0000*/  LDC R1, c[0x0][0x28] ;  /* 0x00000a00ff017b82 */ /* 0x000e220000000800 */
[----:B------:R-:W1:Y:S01]  /*0010*/  S2R R18, SR_TID.X ;  /* 0x0000000000127919 */ /* 0x000e620000002100 */
[----:B------:R-:W-:Y:S01]  /*0020*/  ELECT P0, URZ, PT ;  /* 0x00000000003f782f */ /* 0x000fe20003800000 */
[----:B------:R-:W-:Y:S01]  /*0030*/  BSSY B0, `(.L_x_0) ;  /* 0x000000f000007945 */ /* 0x000fe20003800000 */
[--C-:B-1----:R-:W-:Y:S02]  /*0040*/  SHF.R.U32.HI R0, RZ, 0x5, R18.reuse ;  /* 0x00000005ff007819 */ /* 0x102fe40000011612 */
[----:B------:R-:W-:-:S03]  /*0050*/  SHF.R.U32.HI R2, RZ, 0x7, R18 ;  /* 0x00000007ff027819 */ /* 0x000fc60000011612 */
[----:B------:R-:W1:Y:S04]  /*0060*/  SHFL.IDX PT, R5, R0, RZ, 0x1f ;  /* 0x00001fff00057589 */ /* 0x000e6800000e0000 */
[----:B------:R2:W3:Y:S01]  /*0070*/  SHFL.IDX PT, R8, R2, RZ, 0x1f ;  /* 0x00001fff02087589 */ /* 0x0004e200000e0000 */
[----:B-1----:R-:W-:-:S13]  /*0080*/  ISETP.NE.OR P0, PT, R5, RZ, !P0 ;  /* 0x000000ff0500720c */ /* 0x002fda0004705670 */
[----:B0-23--:R-:W-:Y:S05]  /*0090*/  @P0 BRA `(.L_x_1) ;  /* 0x0000000000200947 */ /* 0x00dfea0003800000 */
[----:B------:R-:W-:Y:S02]  /*00a0*/  ULDC.64 UR4, c[0x0][0x198] ;  /* 0x0000660000047ab9 */ /* 0x000fe40000000a00 */
[----:B------:R-:W-:Y:S02]  /*00b0*/  UIADD3 UR6, UP0, UR4, 0xf0, URZ ;  /* 0x000000f004067890 */ /* 0x000fe4000ff1e03f */
[----:B------:R-:W-:Y:S02]  /*00c0*/  UIADD3 UR4, UP1, UR4, 0x1f0, URZ ;  /* 0x000001f004047890 */ /* 0x000fe4000ff3e03f */
[----:B------:R-:W-:Y:S02]  /*00d0*/  UIADD3.X UR7, URZ, UR5, URZ, UP0, !UPT ;  /* 0x000000053f077290 */ /* 0x000fe400087fe43f */
[----:B------:R-:W-:-:S07]  /*00e0*/  UIADD3.X UR5, URZ, UR5, URZ, UP1, !UPT ;  /* 0x000000053f057290 */ /* 0x000fce0008ffe43f */
[----:B------:R0:W-:Y:S02]  /*00f0*/  UTMACCTL.PF [UR6] ;  /* 0x00000000060079b9 */ /* 0x0001e40008040000 */
[----:B------:R0:W-:Y:S02]  /*0100*/  UTMACCTL.PF [UR4] ;  /* 0x00000000040079b9 */ /* 0x0001e40008040000 */
[----:B0-----:R-:W-:Y:S01]  /*0110*/  NOP ;  /* 0x0000000000007918 */ /* 0x001fe20000000000 */
.L_x_1:
[----:B------:R-:W-:Y:S05]  /*0120*/  BSYNC B0 ;  /* 0x0000000000007941 */ /* 0x000fea0003800000 */
.L_x_0:
[----:B------:R-:W0:Y:S02]  /*0130*/  SHFL.IDX PT, R2, R0, RZ, 0x1f ;  /* 0x00001fff00027589 */ /* 0x000e2400000e0000 */
[----:B0-----:R-:W-:-:S13]  /*0140*/  ISETP.NE.AND P0, PT, R2, RZ, PT ;  /* 0x000000ff0200720c */ /* 0x001fda0003f05270 */
[----:B------:R-:W-:Y:S05]  /*0150*/  @P0 BRA `(.L_x_2) ;  /* 0x0000000000500947 */ /* 0x000fea0003800000 */
[----:B------:R-:W0:Y:S01]  /*0160*/  S2UR UR8, SR_CgaCtaId ;  /* 0x00000000000879c3 */ /* 0x000e220000008800 */
[----:B------:R-:W-:Y:S01]  /*0170*/  UMOV UR4, 0x400 ;  /* 0x0000040000047882 */ /* 0x000fe20000000000 */
[----:B------:R-:W-:Y:S01]  /*0180*/  UMOV UR5, 0x1 ;  /* 0x0000000100057882 */ /* 0x000fe20000000000 */
[----:B------:R-:W-:Y:S01]  /*0190*/  UMOV UR6, 0x100 ;  /* 0x0000010000067882 */ /* 0x000fe20000000000 */
[----:B------:R-:W-:Y:S01]  /*01a0*/  ELECT P0, URZ, PT ;  /* 0x00000000003f782f */ /* 0x000fe20003800000 */
[----:B------:R-:W-:-:S04]  /*01b0*/  UIADD3 UR6, -UR6, 0x100000, URZ ;  /* 0x0010000006067890 */ /* 0x000fc8000fffe13f */
[----:B------:R-:W-:Y:S02]  /*01c0*/  USHF.L.U32 UR7, UR6, 0xb, URZ ;  /* 0x0000000b06077899 */ /* 0x000fe4000800063f */
[----:B------:R-:W-:Y:S02]  /*01d0*/  USHF.L.U32 UR6, UR6, 0x1, URZ ;  /* 0x0000000106067899 */ /* 0x000fe4000800063f */
[----:B0-----:R-:W-:Y:S02]  /*01e0*/  ULEA UR8, UR8, UR4, 0x18 ;  /* 0x0000000408087291 */ /* 0x001fe4000f8ec03f */
[----:B------:R-:W-:-:S04]  /*01f0*/  UIADD3 UR4, -UR5, 0x100000, URZ ;  /* 0x0010000005047890 */ /* 0x000fc8000fffe13f */
[----:B------:R-:W-:Y:S02]  /*0200*/  USHF.L.U32 UR5, UR4, 0xb, URZ ;  /* 0x0000000b04057899 */ /* 0x000fe4000800063f */
[----:B------:R-:W-:Y:S01]  /*0210*/  USHF.L.U32 UR4, UR4, 0x1, URZ ;  /* 0x0000000104047899 */ /* 0x000fe2000800063f */
[----:B------:R-:W0:Y:S11]  /*0220*/  FENCE.VIEW.ASYNC.S ;  /* 0x00000000000073c6 */ /* 0x000e360000000000 */
[----:B0-----:R0:W1:Y:S01]  /*0230*/  SYNCS.EXCH.64 URZ, [UR8], UR4 ;  /* 0x00000004083f75b2 */ /* 0x0010620008000100 */
[----:B------:R0:W2:Y:S01]  /*0240*/  SYNCS.EXCH.64 URZ, [UR8+0x18], UR6 ;  /* 0x00001806083f75b2 */ /* 0x0000a20008000100 */
[----:B------:R0:W3:Y:S01]  /*0250*/  SYNCS.EXCH.64 URZ, [UR8+0x8], UR4 ;  /* 0x00000804083f75b2 */ /* 0x0000e20008000100 */
[----:B------:R0:W4:Y:S01]  /*0260*/  SYNCS.EXCH.64 URZ, [UR8+0x20], UR6 ;  /* 0x00002006083f75b2 */ /* 0x0001220008000100 */
[----:B------:R0:W0:Y:S01]  /*0270*/  SYNCS.EXCH.64 URZ, [UR8+0x10], UR4 ;  /* 0x00001004083f75b2 */ /* 0x0000220008000100 */
[----:B------:R0:W0:Y:S01]  /*0280*/  SYNCS.EXCH.64 URZ, [UR8+0x28], UR6 ;  /* 0x00002806083f75b2 */ /* 0x0000220008000100 */
[----:B------:R-:W-:Y:S01]  /*0290*/  NOP ;  /* 0x0000000000007918 */ /* 0x000fe20000000000 */
.L_x_2:
[----:B------:R-:W5:Y:S01]  /*02a0*/  SHFL.IDX PT, R0, R0, RZ, 0x1f ;  /* 0x00001fff00007589 */ /* 0x000f6200000e0000 */
[----:B------:R-:W-:Y:S01]  /*02b0*/  ELECT P0, URZ, PT ;  /* 0x00000000003f782f */ /* 0x000fe20003800000 */
[----:B------:R-:W1:Y:S01]  /*02c0*/  LDC R2, c[0x0][0x65c] ;  /* 0x00019700ff027b82 */ /* 0x000e620000000800 */
[----:B------:R-:W-:Y:S01]  /*02d0*/  SHF.R.S32.HI R6, RZ, 0x1f, R5 ;  /* 0x0000001fff067819 */ /* 0x000fe20000011405 */
[----:B------:R-:W2:Y:S01]  /*02e0*/  S2R R3, SR_CTAID.Y ;  /* 0x0000000000037919 */ /* 0x000ea20000002600 */
[----:B0-----:R-:W-:Y:S01]  /*02f0*/  UMOV UR4, 0x20 ;  /* 0x0000002000047882 */ /* 0x001fe20000000000 */
[----:B------:R-:W-:Y:S01]  /*0300*/  ISETP.NE.AND P2, PT, R8, RZ, PT ;  /* 0x000000ff0800720c */ /* 0x000fe20003f45270 */
[----:B------:R-:W-:Y:S01]  /*0310*/  NOP ;  /* 0x0000000000007918 */ /* 0x000fe20000000000 */
[----:B------:R-:W0:Y:S01]  /*0320*/  S2R R4, SR_CTAID.X ;  /* 0x0000000000047919 */ /* 0x000e220000002500 */
[----:B------:R-:W-:Y:S01]  /*0330*/  LEA.HI R6, R6, R5, RZ, 0x2 ;  /* 0x0000000506067211 */ /* 0x000fe200078f10ff */
[----:B------:R-:W-:Y:S01]  /*0340*/  NOP ;  /* 0x0000000000007918 */ /* 0x000fe20000000000 */
[----:B-----5:R-:W-:-:S02]  /*0350*/  ISETP.NE.OR P0, PT, R0, RZ, !P0 ;  /* 0x000000ff0000720c */ /* 0x020fc40004705670 */
[----:B-1----:R-:W-:-:S04]  /*0360*/  ISETP.NE.AND P3, PT, R2, 0x1, PT ;  /* 0x000000010200780c */ /* 0x002fc80003f65270 */
[----:B------:R-:W-:Y:S02]  /*0370*/  P2R R0, PR, RZ, 0x8 ;  /* 0x00000008ff007803 */ /* 0x000fe40000000000 */
[----:B------:R-:W-:-:S05]  /*0380*/  LOP3.LUT R0, R6, 0xfffffffc, RZ, 0xc0, !PT ;  /* 0xfffffffc06007812 */ /* 0x000fca00078ec0ff */
[----:B------:R-:W-:Y:S01]  /*0390*/  VOTEU.ALL UP0, P0 ;  /* 0x00000000003f7886 */ /* 0x000fe20000000000 */
[----:B------:R-:W-:Y:S01]  /*03a0*/  IMAD.IADD R0, R5, 0x1, -R0 ;  /* 0x0000000105007824 */ /* 0x000fe200078e0a00 */
[----:B------:R-:W0:Y:S01]  /*03b0*/  @P3 LDC R17, c[0x0][0x10] ;  /* 0x00000400ff113b82 */ /* 0x000e220000000800 */
[----:B------:R-:W-:Y:S01]  /*03c0*/  VOTEU.ALL UP1, P0 ;  /* 0x00000000003f7886 */ /* 0x000fe20000020000 */
[----:B--2---:R-:W-:Y:S01]  /*03d0*/  @P3 IMAD.MOV.U32 R6, RZ, RZ, R3 ;  /* 0x000000ffff063224 */ /* 0x004fe200078e0003 */
[----:B------:R-:W-:Y:S01]  /*03e0*/  @!UP0 UMOV UR6, 0x400 ;  /* 0x0000040000068882 */ /* 0x000fe20000000000 */
[----:B------:R-:W-:-:S04]  /*03f0*/  @!UP0 UIADD3 UR4, -UR4, 0x100000, URZ ;  /* 0x0010000004048890 */ /* 0x000fc8000fffe13f */
[----:B------:R-:W-:Y:S02]  /*0400*/  @!UP0 USHF.L.U32 UR5, UR4, 0xb, URZ ;  /* 0x0000000b04058899 */ /* 0x000fe4000800063f */
[----:B------:R-:W-:Y:S01]  /*0410*/  @!UP0 USHF.L.U32 UR4, UR4, 0x1, URZ ;  /* 0x0000000104048899 */ /* 0x000fe2000800063f */
[----:B------:R-:W-:Y:S02]  /*0420*/  @P3 IMAD.MOV.U32 R7, RZ, RZ, RZ ;  /* 0x000000ffff073224 */ /* 0x000fe400078e00ff */
[----:B------:R-:W-:Y:S01]  /*0430*/  IMAD.MOV.U32 R5, RZ, RZ, RZ ;  /* 0x000000ffff057224 */ /* 0x000fe200078e00ff */
[----:B------:R-:W1:Y:S01]  /*0440*/  @!UP0 S2UR UR7, SR_CgaCtaId ;  /* 0x00000000000789c3 */ /* 0x000e620000008800 */
[----:B------:R-:W-:-:S07]  /*0450*/  @P3 IMAD.MOV.U32 R11, RZ, RZ, RZ ;  /* 0x000000ffff0b3224 */ /* 0x000fce00078e00ff */
[----:B------:R-:W2:Y:S01]  /*0460*/  @!P3 LDC R9, c[0x0][0xc] ;  /* 0x00000300ff09bb82 */ /* 0x000ea20000000800 */
[----:B0-----:R-:W-:-:S04]  /*0470*/  @P3 IMAD.WIDE.U32 R16, R4, R17, R6 ;  /* 0x0000001104103225 */ /* 0x001fc800078e0006 */
[----:B------:R-:W-:Y:S01]  /*0480*/  @P3 IMAD.IADD R17, R17, 0x1, R11 ;  /* 0x0000000111113824 */ /* 0x000fe200078e020b */
[----:B-1----:R-:W-:Y:S01]  /*0490*/  @!UP0 ULEA UR6, UR7, UR6, 0x18 ;  /* 0x0000000607068291 */ /* 0x002fe2000f8ec03f */
[----:B------:R-:W-:Y:S01]  /*04a0*/  VOTEU.ALL UP0, P0 ;  /* 0x00000000003f7886 */ /* 0x000fe20000000000 */
[----:B------:R-:W-:-:S04]  /*04b0*/  ISETP.NE.AND P0, PT, R0, 0x3, PT ;  /* 0x000000030000780c */ /* 0x000fc80003f05270 */
[----:B------:R-:W-:Y:S01]  /*04c0*/  ISETP.EQ.OR P0, PT, R0, RZ, !P0 ;  /* 0x000000ff0000720c */ /* 0x000fe20004702670 */
[----:B--2---:R-:W-:-:S03]  /*04d0*/  @!P3 IMAD.WIDE.U32 R6, R9, R3, R4 ;  /* 0x000000030906b225 */ /* 0x004fc600078e0004 */
[C---:B------:R-:W-:Y:S01]  /*04e0*/  ISETP.EQ.AND P0, PT, R8.reuse, RZ, P0 ;  /* 0x000000ff0800720c */ /* 0x040fe20000702270 */
[----:B------:R-:W-:Y:S01]  /*04f0*/  VIADD R8, R8, 0xffffffff ;  /* 0xffffffff08087836 */ /* 0x000fe20000000000 */
[----:B------:R-:W0:Y:S02]  /*0500*/  FENCE.VIEW.ASYNC.S ;  /* 0x00000000000073c6 */ /* 0x000e240000000000 */
[----:B0-----:R0:W3:Y:S01]  /*0510*/  @!UP0 SYNCS.EXCH.64 URZ, [UR6+0x40], UR4 ;  /* 0x00004004063f85b2 */ /* 0x0010e20008000100 */
[----:B------:R-:W-:Y:S01]  /*0520*/  @!P3 IMAD.MOV.U32 R16, RZ, RZ, R6 ;  /* 0x000000ffff10b224 */ /* 0x000fe200078e0006 */
[----:B------:R-:W-:Y:S01]  /*0530*/  SEL R19, RZ, 0x1, !P0 ;  /* 0x00000001ff137807 */ /* 0x000fe20004000000 */
[----:B------:R-:W-:Y:S01]  /*0540*/  @!P3 IMAD.MOV.U32 R17, RZ, RZ, R7 ;  /* 0x000000ffff11b224 */ /* 0x000fe200078e0007 */
[----:B------:R-:W-:-:S04]  /*0550*/  ISETP.GE.U32.AND P1, PT, R8, 0x2, PT ;  /* 0x000000020800780c */ /* 0x000fc80003f26070 */
[----:B------:R-:W-:Y:S01]  /*0560*/  SEL R19, R19, 0x2, P1 ;  /* 0x0000000213137807 */ /* 0x000fe20000800000 */
[----:B------:R0:W3:Y:S01]  /*0570*/  @!UP1 SYNCS.EXCH.64 URZ, [UR6+0x48], UR4 ;  /* 0x00004804063f95b2 */ /* 0x0000e20008000100 */
[----:B------:R-:W-:Y:S01]  /*0580*/  NOP ;  /* 0x0000000000007918 */ /* 0x000fe20000000000 */
[----:B---34-:R-:W-:Y:S06]  /*0590*/  BAR.SYNC.DEFER_BLOCKING 0x0 ;  /* 0x0000000000007b1d */ /* 0x018fec0000010000 */
[----:B------:R-:W-:Y:S05]  /*05a0*/  @!P2 BRA `(.L_x_3) ;  /* 0x0000007c0074a947 */ /* 0x000fea0003800000 */
[----:B------:R-:W-:-:S13]  /*05b0*/  ISETP.GT.U32.AND P0, PT, R8, 0x1, PT ;  /* 0x000000010800780c */ /* 0x000fda0003f04070 */
[----:B0-----:R-:W-:Y:S05]  /*05c0*/  @P0 EXIT ;  /* 0x000000000000094d */ /* 0x001fea0003800000 */
[----:B------:R-:W-:Y:S01]  /*05d0*/  ULDC.64 UR4, c[0x0][0x650] ;  /* 0x0001940000047ab9 */ /* 0x000fe20000000a00 */
[----:B------:R-:W-:Y:S01]  /*05e0*/  PRMT R0, RZ, 0x7610, R0 ;  /* 0x00007610ff007816 */ /* 0x000fe20000000000 */
[----:B------:R-:W-:Y:S01]  /*05f0*/  IMAD.MOV.U32 R106, RZ, RZ, -0x1 ;  /* 0xffffffffff6a7424 */ /* 0x000fe200078e00ff */
[----:B------:R-:W-:Y:S01]  /*0600*/  ISETP.GE.U32.AND P0, PT, R16, UR4, PT ;  /* 0x0000000410007c0c */ /* 0x000fe2000bf06070 */
[----:B------:R-:W-:Y:S02]  /*0610*/  IMAD.MOV.U32 R107, RZ, RZ, -0x1 ;  /* 0xffffffffff6b7424 */ /* 0x000fe400078e00ff */
[----:B------:R-:W-:Y:S01]  /*0620*/  IMAD.MOV.U32 R22, RZ, RZ, -0x1 ;  /* 0xffffffffff167424 */ /* 0x000fe200078e00ff */
[----:B------:R-:W-:-:S13]  /*0630*/  ISETP.GE.U32.AND.EX P0, PT, R17, UR5, PT, P0 ;  /* 0x0000000511007c0c */ /* 0x000fda000bf06100 */
[----:B------:R-:W-:Y:S05]  /*0640*/  @P0 BRA `(.L_x_4) ;  /* 0x0000000400580947 */ /* 0x000fea0003800000 */
[----:B------:R-:W0:Y:S01]  /*0650*/  LDC.64 R14, c[0x0][0x628] ;  /* 0x00018a00ff0e7b82 */ /* 0x000e220000000a00 */
[----:B------:R-:W-:Y:S02]  /*0660*/  IMAD.MOV.U32 R6, RZ, RZ, R16 ;  /* 0x000000ffff067224 */ /* 0x000fe400078e0010 */
[----:B------:R-:W-:-:S05]  /*0670*/  IMAD.MOV.U32 R7, RZ, RZ, R17 ;  /* 0x000000ffff077224 */ /* 0x000fca00078e0011 */
[----:B------:R-:W1:Y:S08]  /*0680*/  LDC R0, c[0x0][0x630] ;  /* 0x00018c00ff007b82 */ /* 0x000e700000000800 */
[----:B------:R-:W2:Y:S01]  /*0690*/  LDC.64 R20, c[0x0][0x620] ;  /* 0x00018800ff147b82 */ /* 0x000ea20000000a00 */
[----:B0-----:R-:W-:-:S04]  /*06a0*/  ISETP.NE.U32.AND P0, PT, R14, RZ, PT ;  /* 0x000000ff0e00720c */ /* 0x001fc80003f05070 */
[----:B------:R-:W-:-:S13]  /*06b0*/  ISETP.NE.AND.EX P0, PT, R15, RZ, PT, P0 ;  /* 0x000000ff0f00720c */ /* 0x000fda0003f05300 */
[----:B-12---:R-:W-:Y:S05]  /*06c0*/  @!P0 BRA `(.L_x_5) ;  /* 0x0000000000288947 */ /* 0x006fea0003800000 */
[----:B------:R-:W0:Y:S02]  /*06d0*/  LDC R11, c[0x0][0x634] ;  /* 0x00018d00ff0b7b82 */ /* 0x000e240000000800 */
[----:B0-----:R-:W-:-:S05]  /*06e0*/  IADD3 R11, P0, R16, R11, RZ ;  /* 0x0000000b100b7210 */ /* 0x001fca0007f1e0ff */
[----:B------:R-:W-:-:S04]  /*06f0*/  IMAD.X R13, RZ, RZ, R17, P0 ;  /* 0x000000ffff0d7224 */ /* 0x000fc800000e0611 */
[----:B------:R-:W-:-:S04]  /*0700*/  IMAD.WIDE.U32 R6, R13, R14, RZ ;  /* 0x0000000e0d067225 */ /* 0x000fc800078e00ff */
[----:B------:R-:W-:-:S04]  /*0710*/  IMAD.WIDE.U32 R8, P0, R11, R15, R6 ;  /* 0x0000000f0b087225 */ /* 0x000fc80007800006 */
[----:B------:R-:W-:-:S04]  /*0720*/  IMAD.WIDE.U32 R6, R11, R14, RZ ;  /* 0x0000000e0b067225 */ /* 0x000fc800078e00ff */
[----:B------:R-:W-:Y:S01]  /*0730*/  IMAD.X R11, RZ, RZ, RZ, P0 ;  /* 0x000000ffff0b7224 */ /* 0x000fe200000e06ff */
[----:B------:R-:W-:Y:S01]  /*0740*/  IADD3 RZ, P0, R7, R8, RZ ;  /* 0x0000000807ff7210 */ /* 0x000fe20007f1e0ff */
[----:B------:R-:W-:-:S04]  /*0750*/  IMAD.MOV.U32 R10, RZ, RZ, R9 ;  /* 0x000000ffff0a7224 */ /* 0x000fc800078e0009 */
[----:B------:R-:W-:-:S08]  /*0760*/  IMAD.WIDE.U32.X R6, R13, R15, R10, P0 ;  /* 0x0000000f0d067225 */ /* 0x000fd000000e040a */
.L_x_5:
[-CC-:B------:R-:W-:Y:S01]  /*0770*/  SHF.R.U64 R23, R6, R0.reuse, R7.reuse ;  /* 0x0000000006177219 */ /* 0x180fe20000001207 */
[----:B------:R-:W0:Y:S01]  /*0780*/  LDC R10, c[0x0][0x618] ;  /* 0x00018600ff0a7b82 */ /* 0x000e220000000800 */
[----:B------:R-:W-:Y:S01]  /*0790*/  SHF.R.U32.HI R5, RZ, R0, R7 ;  /* 0x00000000ff057219 */ /* 0x000fe20000011607 */
[----:B------:R-:W-:Y:S01]  /*07a0*/  ULDC UR4, c[0x0][0x150] ;  /* 0x0000540000047ab9 */ /* 0x000fe20000000800 */
[----:B------:R-:W-:Y:S02]  /*07b0*/  IADD3 R9, P0, RZ, -R23, RZ ;  /* 0x80000017ff097210 */ /* 0x000fe40007f1e0ff */
[----:B------:R-:W-:-:S03]  /*07c0*/  I2FP.F32.U32 R0, R4 ;  /* 0x0000000400007245 */ /* 0x000fc60000201000 */
[----:B------:R-:W1:Y:S01]  /*07d0*/  LDC.64 R26, c[0x0][0x640] ;  /* 0x00019000ff1a7b82 */ /* 0x000e620000000a00 */
[----:B------:R-:W-:Y:S02]  /*07e0*/  IMAD.X R11, RZ, RZ, ~R5, P0 ;  /* 0x000000ffff0b7224 */ /* 0x000fe400000e0e05 */
[----:B------:R-:W-:Y:S01]  /*07f0*/  FMUL R0, R0, UR4 ;  /* 0x0000000400007c20 */ /* 0x000fe20008400000 */
[----:B------:R-:W-:Y:S01]  /*0800*/  IMAD.WIDE.U32 R6, R9, R20, R16 ;  /* 0x0000001409067225 */ /* 0x000fe200078e0010 */
[----:B------:R-:W-:-:S03]  /*0810*/  ULDC UR4, c[0x0][0x154] ;  /* 0x0000550000047ab9 */ /* 0x000fc60000000800 */
[----:B------:R-:W-:Y:S01]  /*0820*/  IMAD R8, R11, R20, RZ ;  /* 0x000000140b087224 */ /* 0x000fe200078e02ff */
[----:B------:R-:W2:Y:S01]  /*0830*/  LDC R5, c[0x0][0x144] ;  /* 0x00005100ff057b82 */ /* 0x000ea20000000800 */
[----:B------:R-:W3:Y:S02]  /*0840*/  F2I.U32.TRUNC.NTZ R0, R0 ;  /* 0x0000000000007305 */ /* 0x000ee4000020f000 */
[----:B------:R-:W-:-:S04]  /*0850*/  IMAD R9, R9, R21, R8 ;  /* 0x0000001509097224 */ /* 0x000fc800078e0208 */
[----:B------:R-:W-:Y:S01]  /*0860*/  IMAD.IADD R7, R7, 0x1, R9 ;  /* 0x0000000107077824 */ /* 0x000fe200078e0209 */
[----:B------:R-:W4:Y:S01]  /*0870*/  LDC R12, c[0x0][0x608] ;  /* 0x00018200ff0c7b82 */ /* 0x000f220000000800 */
[----:B------:R-:W-:-:S03]  /*0880*/  IMAD.MOV.U32 R9, RZ, RZ, -0x1 ;  /* 0xffffffffff097424 */ /* 0x000fc600078e00ff */
[-CC-:B0-----:R-:W-:Y:S02]  /*0890*/  SHF.R.U64 R20, R6, R10.reuse, R7.reuse ;  /* 0x0000000a06147219 */ /* 0x181fe40000001207 */
[----:B------:R-:W-:Y:S02]  /*08a0*/  I2FP.F32.U32 R6, R3 ;  /* 0x0000000300067245 */ /* 0x000fe40000201000 */
[----:B------:R-:W0:Y:S01]  /*08b0*/  LDC R24, c[0x0][0x658] ;  /* 0x00019600ff187b82 */ /* 0x000e220000000800 */
[----:B-1----:R-:W-:Y:S01]  /*08c0*/  ISETP.NE.U32.AND P0, PT, R26, RZ, PT ;  /* 0x000000ff1a00720c */ /* 0x002fe20003f05070 */
[----:B---3--:R-:W-:Y:S01]  /*08d0*/  IMAD.MOV R8, RZ, RZ, -R0 ;  /* 0x000000ffff087224 */ /* 0x008fe200078e0a00 */
[----:B------:R-:W-:Y:S01]  /*08e0*/  SHF.R.U32.HI R7, RZ, R10, R7 ;  /* 0x0000000aff077219 */ /* 0x000fe20000011607 */
[----:B------:R-:W-:Y:S01]  /*08f0*/  FMUL R6, R6, UR4 ;  /* 0x0000000406067c20 */ /* 0x000fe20008400000 */
[----:B------:R-:W-:-:S03]  /*0900*/  ISETP.NE.AND.EX P0, PT, R27, RZ, PT, P0 ;  /* 0x000000ff1b00720c */ /* 0x000fc60003f05300 */
[----:B------:R-:W1:Y:S01]  /*0910*/  LDC R14, c[0x0][0x148] ;  /* 0x00005200ff0e7b82 */ /* 0x000e620000000800 */
[----:B--2---:R-:W-:-:S07]  /*0920*/  IMAD R0, R5, R8, R4 ;  /* 0x0000000805007224 */ /* 0x004fce00078e0204 */
[----:B------:R-:W2:Y:S01]  /*0930*/  LDC R22, c[0x0][0x600] ;  /* 0x00018000ff167b82 */ /* 0x000ea20000000800 */
[-CC-:B----4-:R-:W-:Y:S02]  /*0940*/  SHF.R.U64 R28, R20, R12.reuse, R7.reuse ;  /* 0x0000000c141c7219 */ /* 0x190fe40000001207 */
[----:B------:R-:W-:Y:S01]  /*0950*/  SHF.R.U32.HI R5, RZ, R12, R7 ;  /* 0x0000000cff057219 */ /* 0x000fe20000011607 */
[----:B------:R-:W-:Y:S01]  /*0960*/  IMAD.MOV.U32 R7, RZ, RZ, 0x1 ;  /* 0x00000001ff077424 */ /* 0x000fe200078e00ff */
[----:B------:R3:W4:Y:S03]  /*0970*/  F2I.U32.TRUNC.NTZ R12, R6 ;  /* 0x00000006000c7305 */ /* 0x000726000020f000 */
[----:B------:R-:W1:Y:S01]  /*0980*/  LDC R15, c[0x0][0x648] ;  /* 0x00019200ff0f7b82 */ /* 0x000e620000000800 */
[-C--:B0-----:R-:W-:Y:S02]  /*0990*/  SHF.L.U32 R4, R9, R24.reuse, RZ ;  /* 0x0000001809047219 */ /* 0x081fe400000006ff */
[----:B------:R-:W-:-:S02]  /*09a0*/  SHF.R.U64 R30, R28, R24, R5 ;  /* 0x000000181c1e7219 */ /* 0x000fc40000001205 */
[----:B------:R-:W-:Y:S02]  /*09b0*/  LOP3.LUT R11, RZ, R4, RZ, 0x33, !PT ;  /* 0x00000004ff0b7212 */ /* 0x000fe400078e33ff */
[-C--:B------:R-:W-:Y:S01]  /*09c0*/  SHF.R.U32.HI R5, RZ, R24.reuse, R5 ;  /* 0x00000018ff057219 */ /* 0x080fe20000011605 */
[----:B------:R-:W0:Y:S01]  /*09d0*/  LDC R21, c[0x0][0x638] ;  /* 0x00018e00ff157b82 */ /* 0x000e220000000800 */
[----:B------:R-:W-:Y:S01]  /*09e0*/  SHF.L.U32 R10, R7, R24, RZ ;  /* 0x00000018070a7219 */ /* 0x000fe200000006ff */
[----:B------:R-:W-:-:S06]  /*09f0*/  IMAD.MOV.U32 R4, RZ, RZ, R30 ;  /* 0x000000ffff047224 */ /* 0x000fcc00078e001e */
[----:B------:R-:W0:Y:S01]  /*0a00*/  LDC R106, c[0x0][0x610] ;  /* 0x00018400ff6a7b82 */ /* 0x000e220000000800 */
[----:B---34-:R-:W-:Y:S05]  /*0a10*/  @!P0 BRA `(.L_x_6) ;  /* 0x0000000000288947 */ /* 0x018fea0003800000 */
[----:B------:R-:W3:Y:S02]  /*0a20*/  LDC R9, c[0x0][0x64c] ;  /* 0x00019300ff097b82 */ /* 0x000ee40000000800 */
[----:B---3--:R-:W-:-:S05]  /*0a30*/  IADD3 R9, P0, R30, R9, RZ ;  /* 0x000000091e097210 */ /* 0x008fca0007f1e0ff */
        /* <DEDUP_REMOVED lines=8> */
.L_x_6:
[----:B-1----:R-:W-:Y:S01]  /*0ac0*/  SHF.R.U64 R4, R4, R15, R5 ;  /* 0x0000000f04047219 */ /* 0x002fe20000001205 */
[----:B--2---:R-:W-:Y:S01]  /*0ad0*/  VIADD R5, R22, 0xffffffff ;  /* 0xffffffff16057836 */ /* 0x004fe20000000000 */
[----:B------:R-:W-:Y:S01]  /*0ae0*/  LOP3.LUT R11, R28, R11, RZ, 0xc0, !PT ;  /* 0x0000000b1c0b7212 */ /* 0x000fe200078ec0ff */
[----:B------:R-:W-:Y:S02]  /*0af0*/  IMAD.MOV R12, RZ, RZ, -R12 ;  /* 0x000000ffff0c7224 */ /* 0x000fe400078e0a0c */
[----:B------:R-:W-:Y:S01]  /*0b00*/  IMAD.MOV R6, RZ, RZ, -R4 ;  /* 0x000000ffff067224 */ /* 0x000fe200078e0a04 */
[----:B------:R-:W-:Y:S01]  /*0b10*/  LOP3.LUT R5, R20, R5, RZ, 0xc0, !PT ;  /* 0x0000000514057212 */ /* 0x000fe200078ec0ff */
[----:B------:R-:W-:Y:S02]  /*0b20*/  @P3 IMAD R0, R14, R12, R3 ;  /* 0x0000000c0e003224 */ /* 0x000fe400078e0203 */
[----:B------:R-:W-:Y:S02]  /*0b30*/  IMAD R11, R10, R4, R11 ;  /* 0x000000040a0b7224 */ /* 0x000fe400078e020b */
[----:B0-----:R-:W-:-:S02]  /*0b40*/  IMAD R3, R6, R21, R30 ;  /* 0x0000001506037224 */ /* 0x001fc400078e021e */
[----:B------:R-:W-:Y:S02]  /*0b50*/  IMAD R106, R11, R106, R0 ;  /* 0x0000006a0b6a7224 */ /* 0x000fe400078e0200 */
[----:B------:R-:W-:Y:S02]  /*0b60*/  IMAD R3, R3, R22, R5 ;  /* 0x0000001603037224 */ /* 0x000fe400078e0205 */
[----:B------:R-:W-:Y:S02]  /*0b70*/  IMAD.MOV.U32 R0, RZ, RZ, 0x1 ;  /* 0x00000001ff007424 */ /* 0x000fe400078e00ff */
[----:B------:R-:W-:Y:S01]  /*0b80*/  IMAD.MOV.U32 R22, RZ, RZ, R23 ;  /* 0x000000ffff167224 */ /* 0x000fe200078e0017 */
[----:B------:R-:W-:Y:S02]  /*0b90*/  SEL R107, R3, R106, !P3 ;  /* 0x0000006a036b7207 */ /* 0x000fe40005800000 */
[----:B------:R-:W-:-:S07]  /*0ba0*/  SEL R106, R106, R3, !P3 ;  /* 0x000000036a6a7207 */ /* 0x000fce0005800000 */
.L_x_4:
[----:B------:R-:W-:-:S08]  /*0bb0*/  NOP ;  /* 0x0000000000007918 */ /* 0x000fd00000000000 */
[----:B------:R-:W0:Y:S02]  /*0bc0*/  USETMAXREG.TRY_ALLOC.CTAPOOL UP0, 0xe8 ;  /* 0x000000e8000079c8 */ /* 0x000e240008000600 */
[----:B0-----:R-:W-:-:S13]  /*0bd0*/  PLOP3.LUT P0, PT, PT, PT, UP0, 0x80, 0x0 ;  /* 0x000000000000781c */ /* 0x001fda0003f0f008 */
[----:B------:R-:W-:Y:S05]  /*0be0*/  @!P0 BRA `(.L_x_4) ;  /* 0xfffffffc00f08947 */ /* 0x000fea000383ffff */
[----:B------:R-:W-:Y:S01]  /*0bf0*/  ULDC.64 UR4, c[0x0][0x598] ;  /* 0x0001660000047ab9 */ /* 0x000fe20000000a00 */
[----:B------:R-:W-:Y:S01]  /*0c00*/  ULDC.64 UR36, c[0x0][0x208] ;  /* 0x0000820000247ab9 */ /* 0x000fe20000000a00 */
[----:B------:R-:W-:-:S04]  /*0c10*/  ISETP.NE.U32.AND P0, PT, RZ, UR4, PT ;  /* 0x00000004ff007c0c */ /* 0x000fc8000bf05070 */
[----:B------:R-:W-:-:S13]  /*0c20*/  ISETP.NE.AND.EX P0, PT, RZ, UR5, PT, P0 ;  /* 0x00000005ff007c0c */ /* 0x000fda000bf05300 */
[----:B------:R-:W-:Y:S05]  /*0c30*/  @!P0 BRA `(.L_x_7) ;  /* 0x00000000001c8947 */ /* 0x000fea0003800000 */
[----:B------:R-:W0:Y:S02]  /*0c40*/  LDC.64 R4, c[0x0][0x598] ;  /* 0x00016600ff047b82 */ /* 0x000e240000000a00 */
[----:B0-----:R-:W2:Y:S02]  /*0c50*/  LDG.E.64 R4, desc[UR36][R4.64] ;  /* 0x0000002404047981 */ /* 0x001ea4000c1e1b00 */
[----:B--2---:R-:W-:-:S04]  /*0c60*/  ISETP.NE.U32.AND P0, PT, R4, RZ, PT ;  /* 0x000000ff0400720c */ /* 0x004fc80003f05070 */
[----:B------:R-:W-:-:S13]  /*0c70*/  ISETP.NE.AND.EX P0, PT, R5, RZ, PT, P0 ;  /* 0x000000ff0500720c */ /* 0x000fda0003f05300 */
[----:B------:R-:W-:Y:S05]  /*0c80*/  @!P0 BRA `(.L_x_7) ;  /* 0x0000000000088947 */ /* 0x000fea0003800000 */
[----:B------:R0:W5:Y:S01]  /*0c90*/  LD.E R23, desc[UR36][R4.64] ;  /* 0x0000002404177980 */ /* 0x000162000c101900 */
[----:B------:R-:W-:Y:S05]  /*0ca0*/  BRA `(.L_x_8) ;  /* 0x0000000000247947 */ /* 0x000fea0003800000 */
.L_x_7:
[----:B------:R-:W-:Y:S02]  /*0cb0*/  ULDC.64 UR4, c[0x0][0x588] ;  /* 0x0001620000047ab9 */ /* 0x000fe40000000a00 */
[----:B------:R-:W-:-:S04]  /*0cc0*/  ISETP.NE.U32.AND P0, PT, RZ, UR4, PT ;  /* 0x00000004ff007c0c */ /* 0x000fc8000bf05070 */
[----:B------:R-:W-:-:S13]  /*0cd0*/  ISETP.NE.AND.EX P0, PT, RZ, UR5, PT, P0 ;  /* 0x00000005ff007c0c */ /* 0x000fda000bf05300 */
[----:B------:R-:W-:Y:S05]  /*0ce0*/  @!P0 BRA `(.L_x_9) ;  /* 0x00000000000c8947 */ /* 0x000fea0003800000 */
[----:B------:R-:W0:Y:S02]  /*0cf0*/  LDC.64 R4, c[0x0][0x588] ;  /* 0x00016200ff047b82 */ /* 0x000e240000000a00 */
[----:B0-----:R1:W5:Y:S01]  /*0d00*/  LDG.E R23, desc[UR36][R4.64] ;  /* 0x0000002404177981 */ /* 0x001362000c1e1900 */
[----:B------:R-:W-:Y:S05]  /*0d10*/  BRA `(.L_x_8) ;  /* 0x0000000000087947 */ /* 0x000fea0003800000 */
.L_x_9:
[----:B------:R-:W-:Y:S02]  /*0d20*/  ULDC UR4, c[0x0][0x580] ;  /* 0x0001600000047ab9 */ /* 0x000fe40000000800 */
[----:B------:R-:W-:-:S07]  /*0d30*/  IMAD.U32 R23, RZ, RZ, UR4 ;  /* 0x00000004ff177e24 */ /* 0x000fce000f8e00ff */
.L_x_8:
[----:B------:R-:W-:Y:S02]  /*0d40*/  ULDC.64 UR4, c[0x0][0x5a0] ;  /* 0x0001680000047ab9 */ /* 0x000fe40000000a00 */
[----:B------:R-:W-:-:S04]  /*0d50*/  ISETP.NE.U32.AND P0, PT, RZ, UR4, PT ;  /* 0x00000004ff007c0c */ /* 0x000fc8000bf05070 */
[----:B------:R-:W-:-:S13]  /*0d60*/  ISETP.NE.AND.EX P0, PT, RZ, UR5, PT, P0 ;  /* 0x00000005ff007c0c */ /* 0x000fda000bf05300 */
[----:B------:R-:W-:Y:S05]  /*0d70*/  @!P0 BRA `(.L_x_10) ;  /* 0x00000000001c8947 */ /* 0x000fea0003800000 */
[----:B01----:R-:W0:Y:S02]  /*0d80*/  LDC.64 R4, c[0x0][0x5a0] ;  /* 0x00016800ff047b82 */ /* 0x003e240000000a00 */
[----:B0-----:R-:W2:Y:S02]  /*0d90*/  LDG.E.64 R4, desc[UR36][R4.64] ;  /* 0x0000002404047981 */ /* 0x001ea4000c1e1b00 */
[----:B--2---:R-:W-:-:S04]  /*0da0*/  ISETP.NE.U32.AND P0, PT, R4, RZ, PT ;  /* 0x000000ff0400720c */ /* 0x004fc80003f05070 */
[----:B------:R-:W-:-:S13]  /*0db0*/  ISETP.NE.AND.EX P0, PT, R5, RZ, PT, P0 ;  /* 0x000000ff0500720c */ /* 0x000fda0003f05300 */
[----:B------:R-:W-:Y:S05]  /*0dc0*/  @!P0 BRA `(.L_x_10) ;  /* 0x0000000000088947 */ /* 0x000fea0003800000 */
[----:B------:R0:W5:Y:S01]  /*0dd0*/  LD.E R104, desc[UR36][R4.64] ;  /* 0x0000002404687980 */ /* 0x000162000c101900 */
[----:B------:R-:W-:Y:S05]  /*0de0*/  BRA `(.L_x_11) ;  /* 0x0000000000247947 */ /* 0x000fea0003800000 */
.L_x_10:
[----:B------:R-:W-:Y:S02]  /*0df0*/  ULDC.64 UR4, c[0x0][0x590] ;  /* 0x0001640000047ab9 */ /* 0x000fe40000000a00 */
[----:B------:R-:W-:-:S04]  /*0e00*/  ISETP.NE.U32.AND P0, PT, RZ, UR4, PT ;  /* 0x00000004ff007c0c */ /* 0x000fc8000bf05070 */
[----:B------:R-:W-:-:S13]  /*0e10*/  ISETP.NE.AND.EX P0, PT, RZ, UR5, PT, P0 ;  /* 0x00000005ff007c0c */ /* 0x000fda000bf05300 */
[----:B------:R-:W-:Y:S05]  /*0e20*/  @!P0 BRA `(.L_x_12) ;  /* 0x00000000000c8947 */ /* 0x000fea0003800000 */
[----:B------:R-:W2:Y:S02]  /*0e30*/  LDC.64 R104, c[0x0][0x590] ;  /* 0x00016400ff687b82 */ /* 0x000ea40000000a00 */
[----:B--2---:R2:W5:Y:S01]  /*0e40*/  LDG.E R104, desc[UR36][R104.64] ;  /* 0x0000002468687981 */ /* 0x004562000c1e1900 */
[----:B------:R-:W-:Y:S05]  /*0e50*/  BRA `(.L_x_11) ;  /* 0x0000000000087947 */ /* 0x000fea0003800000 */
.L_x_12:
[----:B------:R-:W-:Y:S02]  /*0e60*/  ULDC UR4, c[0x0][0x584] ;  /* 0x0001610000047ab9 */ /* 0x000fe40000000800 */
[----:B------:R-:W-:-:S07]  /*0e70*/  IMAD.U32 R104, RZ, RZ, UR4 ;  /* 0x00000004ff687e24 */ /* 0x000fce000f8e00ff */
.L_x_11:
[----:B------:R-:W-:-:S13]  /*0e80*/  LOP3.LUT P0, RZ, R0, 0xff, RZ, 0xc0, !PT ;  /* 0x000000ff00ff7812 */ /* 0x000fda000780c0ff */
[----:B------:R-:W-:Y:S05]  /*0e90*/  @!P0 EXIT ;  /* 0x000000000000894d */ /* 0x000fea0003800000 */
[----:B------:R-:W-:Y:S01]  /*0ea0*/  ULDC UR4, c[0x0][0x28c] ;  /* 0x0000a30000047ab9 */ /* 0x000fe20000000800 */
[----:B------:R-:W-:Y:S01]  /*0eb0*/  UMOV UR38, URZ ;  /* 0x0000003f00267c82 */ /* 0x000fe20008000000 */
[----:B------:R-:W-:Y:S01]  /*0ec0*/  UIADD3 UR4, UR4, 0xff, URZ ;  /* 0x000000ff04047890 */ /* 0x000fe2000fffe03f */
[----:B------:R-:W-:-:S03]  /*0ed0*/  UMOV UR39, URZ ;  /* 0x0000003f00277c82 */ /* 0x000fc60008000000 */
[----:B------:R-:W-:-:S04]  /*0ee0*/  USHF.R.S32.HI UR5, URZ, 0x1f, UR4 ;  /* 0x0000001f3f057899 */ /* 0x000fc80008011404 */
[----:B------:R-:W-:-:S04]  /*0ef0*/  ULEA.HI UR5, UR5, UR4, URZ, 0x8 ;  /* 0x0000000405057291 */ /* 0x000fc8000f8f403f */
[----:B------:R-:W-:-:S12]  /*0f00*/  USHF.R.S32.HI UR40, URZ, 0x8, UR5 ;  /* 0x000000083f287899 */ /* 0x000fd80008011405 */
.L_x_194:
[----:B------:R-:W-:Y:S01]  /*0f10*/  LOP3.LUT R0, R18, 0x80, RZ, 0xc0, !PT ;  /* 0x0000008012007812 */ /* 0x000fe200078ec0ff */
[----:B------:R-:W3:Y:S01]  /*0f20*/  S2UR UR7, SR_CgaCtaId ;  /* 0x00000000000779c3 */ /* 0x000ee20000008800 */
[----:B------:R-:W-:Y:S02]  /*0f30*/  UMOV UR6, 0x400 ;  /* 0x0000040000067882 */ /* 0x000fe40000000000 */
[----:B------:R-:W-:-:S06]  /*0f40*/  SHF.R.U32.HI R0, RZ, 0x7, R0 ;  /* 0x00000007ff007819 */ /* 0x000fcc0000011600 */
[----:B----4-:R-:W4:Y:S01]  /*0f50*/  SHFL.IDX PT, R0, R0, RZ, 0x1f ;  /* 0x00001fff00007589 */ /* 0x010f2200000e0000 */
[----:B---3--:R-:W-:Y:S01]  /*0f60*/  ULEA UR6, UR7, UR6, 0x18 ;  /* 0x0000000607067291 */ /* 0x008fe2000f8ec03f */
[----:B----4-:R-:W-:-:S13]  /*0f70*/  R2UR UR4, R0 ;  /* 0x00000000000472ca */ /* 0x010fda00000e0000 */
[----:B------:R-:W-:-:S04]  /*0f80*/  ULEA.HI UR5, UR4, UR4, URZ, 0x1 ;  /* 0x0000000404057291 */ /* 0x000fc8000f8f083f */
[----:B------:R-:W-:-:S04]  /*0f90*/  ULOP3.LUT UR5, UR5, 0x7fffe, URZ, 0xc0, !UPT ;  /* 0x0007fffe05057892 */ /* 0x000fc8000f8ec03f */
[----:B------:R-:W-:-:S03]  /*0fa0*/  UIADD3 UR5, UR4, -UR5, URZ ;  /* 0x8000000504057290 */ /* 0x000fc6000fffe03f */
[----:B------:R-:W-:Y:S01]  /*0fb0*/  ULDC UR4, c[0x0][0x28c] ;  /* 0x0000a30000047ab9 */ /* 0x000fe20000000800 */
[----:B------:R-:W-:Y:S01]  /*0fc0*/  ULEA UR5, UR5, UR6, 0xd ;  /* 0x0000000605057291 */ /* 0x000fe2000f8e683f */
[----:B------:R-:W-:-:S03]  /*0fd0*/  ISETP.LT.AND P0, PT, RZ, UR4, PT ;  /* 0x00000004ff007c0c */ /* 0x000fc6000bf01270 */
[----:B------:R-:W-:-:S04]  /*0fe0*/  UIADD3 UR5, UR5, 0x100, URZ ;  /* 0x0000010005057890 */ /* 0x000fc8000fffe03f */
[----:B------:R-:W-:-:S04]  /*0ff0*/  USHF.R.U32.HI UR5, URZ, 0x4, UR5 ;  /* 0x000000043f057899 */ /* 0x000fc80008011605 */
[----:B------:R-:W-:Y:S02]  /*1000*/  ULOP3.LUT UR41, UR5, 0x3fff, URZ, 0xc0, !UPT ;  /* 0x00003fff05297892 */ /* 0x000fe4000f8ec03f */
[----:B01----:R-:W-:Y:S10]  /*1010*/  @P0 BRA `(.L_x_13) ;  /* 0x0000000000400947 */ /* 0x003ff40003800000 */
[----:B------:R-:W-:Y:S01]  /*1020*/  MOV R0, 0x0 ;  /* 0x0000000000007802 */ /* 0x000fe20000000f00 */
[----:B------:R-:W-:Y:S01]  /*1030*/  ULDC.64 UR4, c[0x4][0x68] ;  /* 0x01001a0000047ab9 */ /* 0x000fe20000000a00 */
[----:B------:R-:W-:Y:S01]  /*1040*/  ULDC.64 UR6, c[0x4][0x8] ;  /* 0x0100020000067ab9 */ /* 0x000fe20000000a00 */
[----:B01----:R-:W-:Y:S01]  /*1050*/  IMAD.U32 R4, RZ, RZ, UR4 ;  /* 0x00000004ff047e24 */ /* 0x003fe2000f8e00ff */
[----:B------:R0:W1:Y:S01]  /*1060*/  LDC.64 R14, c[0x4][R0] ;  /* 0x01000000000e7b82 */ /* 0x0000620000000a00 */
[----:B------:R-:W-:Y:S01]  /*1070*/  IMAD.U32 R5, RZ, RZ, UR5 ;  /* 0x00000005ff057e24 */ /* 0x000fe2000f8e00ff */
[----:B------:R-:W-:Y:S01]  /*1080*/  ULDC.64 UR4, c[0x4][0x70] ;  /* 0x01001c0000047ab9 */ /* 0x000fe20000000a00 */
[----:B------:R-:W-:Y:S02]  /*1090*/  IMAD.U32 R10, RZ, RZ, UR6 ;  /* 0x00000006ff0a7e24 */ /* 0x000fe4000f8e00ff */
[----:B------:R-:W-:Y:S02]  /*10a0*/  IMAD.U32 R6, RZ, RZ, UR4 ;  /* 0x00000004ff067e24 */ /* 0x000fe4000f8e00ff */
[----:B------:R-:W-:-:S02]  /*10b0*/  IMAD.U32 R7, RZ, RZ, UR5 ;  /* 0x00000005ff077e24 */ /* 0x000fc4000f8e00ff */
[----:B------:R-:W-:Y:S02]  /*10c0*/  IMAD.U32 R11, RZ, RZ, UR7 ;  /* 0x00000007ff0b7e24 */ /* 0x000fe4000f8e00ff */
[----:B------:R-:W-:Y:S02]  /*10d0*/  IMAD.MOV.U32 R8, RZ, RZ, 0x1e1 ;  /* 0x000001e1ff087424 */ /* 0x000fe400078e00ff */
[----:B------:R-:W-:Y:S02]  /*10e0*/  IMAD.MOV.U32 R12, RZ, RZ, 0x1 ;  /* 0x00000001ff0c7424 */ /* 0x000fe400078e00ff */
[----:B0-----:R-:W-:-:S07]  /*10f0*/  IMAD.MOV.U32 R13, RZ, RZ, RZ ;  /* 0x000000ffff0d7224 */ /* 0x001fce00078e00ff */
[----:B------:R-:W-:-:S07]  /*1100*/  LEPC R20, `(.L_x_13) ;  /* 0x000000001014794e */ /* 0x000fce0000000000 */
[----:B-12--5:R-:W-:Y:S05]  /*1110*/  CALL.ABS.NOINC R14 ;  /* 0x000000000e007343 */ /* 0x026fea0003c00000 */
.L_x_13:
[----:B------:R-:W-:-:S04]  /*1120*/  LOP3.LUT R0, R19, 0x1, RZ, 0xfc, !PT ;  /* 0x0000000113007812 */ /* 0x000fc800078efcff */
[----:B------:R-:W-:-:S13]  /*1130*/  ISETP.NE.AND P0, PT, R0, 0x3, PT ;  /* 0x000000030000780c */ /* 0x000fda0003f05270 */
[----:B------:R-:W-:Y:S05]  /*1140*/  @!P0 BRA `(.L_x_14) ;  /* 0x0000000000048947 */ /* 0x000fea0003800000 */
[----:B------:R-:W-:Y:S01]  /*1150*/  BPT.TRAP 0x1 ;  /* 0x000000040000795c */ /* 0x000fe20000300000 */
.L_x_14:
[----:B------:R-:W3:Y:S01]  /*1160*/  S2UR UR5, SR_CgaCtaId ;  /* 0x00000000000579c3 */ /* 0x000ee20000008800 */
[----:B------:R-:W-:Y:S01]  /*1170*/  UMOV UR4, 0x400 ;  /* 0x0000040000047882 */ /* 0x000fe20000000000 */
[----:B------:R-:W-:Y:S02]  /*1180*/  IMAD.U32 R0, RZ, RZ, UR38 ;  /* 0x00000026ff007e24 */ /* 0x000fe4000f8e00ff */
[----:B------:R-:W-:-:S03]  /*1190*/  IMAD.U32 R3, RZ, RZ, UR39 ;  /* 0x00000027ff037e24 */ /* 0x000fc6000f8e00ff */
[----:B------:R-:W-:Y:S01]  /*11a0*/  SHF.L.U32 R0, R0, 0x1f, RZ ;  /* 0x0000001f00007819 */ /* 0x000fe200000006ff */
[----:B---3--:R-:W-:-:S06]  /*11b0*/  ULEA UR4, UR5, UR4, 0x18 ;  /* 0x0000000405047291 */ /* 0x008fcc000f8ec03f */
[----:B------:R-:W-:-:S04]  /*11c0*/  IMAD.U32 R6, RZ, RZ, UR4 ;  /* 0x00000004ff067e24 */ /* 0x000fc8000f8e00ff */
[----:B------:R-:W-:-:S04]  /*11d0*/  IMAD R3, R3, 0x8, R6 ;  /* 0x0000000803037824 */ /* 0x000fc800078e0206 */
[----:B------:R3:W4:Y:S01]  /*11e0*/  SYNCS.PHASECHK.TRANS64.TRYWAIT P1, [R3+URZ], R0 ;  /* 0x00000000030075a7 */ /* 0x000722000802017f */
[----:B------:R-:W-:Y:S05]  /*11f0*/  @!P0 BRA `(.L_x_15) ;  /* 0x0000000000048947 */ /* 0x000fea0003800000 */
[----:B------:R-:W-:Y:S01]  /*1200*/  BPT.TRAP 0x1 ;  /* 0x000000040000795c */ /* 0x000fe20000300000 */
.L_x_15:
[----:B----4-:R-:W-:Y:S05]  /*1210*/  @P1 BRA `(.L_x_16) ;  /* 0x0000000000081947 */ /* 0x010fea0003800000 */
[----:B------:R-:W4:Y:S02]  /*1220*/  SYNCS.PHASECHK.TRANS64.TRYWAIT P1, [R3+URZ], R0 ;  /* 0x00000000030075a7 */ /* 0x000f24000802017f */
[----:B----4-:R-:W-:Y:S05]  /*1230*/  @!P1 BRA `(.L_x_17) ;  /* 0x0000008400e89947 */ /* 0x010fea0003800000 */
.L_x_16:
[----:B------:R-:W-:-:S04]  /*1240*/  UISETP.LT.AND UP0, UPT, UR40, 0x1, UPT ;  /* 0x000000012800788c */ /* 0x000fc8000bf01270 */
[----:B------:R-:W-:-:S06]  /*1250*/  USEL UR4, UR40, 0x1, UP0 ;  /* 0x0000000128047887 */ /* 0x000fcc0008000000 */
[----:B---34-:R-:W-:Y:S01]  /*1260*/  IMAD.U32 R0, RZ, RZ, UR4 ;  /* 0x00000004ff007e24 */ /* 0x018fe2000f8e00ff */
[----:B------:R-:W-:Y:S05]  /*1270*/  WARPSYNC.ALL ;  /* 0x0000000000007948 */ /* 0x000fea0003800000 */
[----:B------:R-:W-:-:S04]  /*1280*/  IADD3 R0, -R0, UR40, RZ ;  /* 0x0000002800007c10 */ /* 0x000fc8000fffe1ff */
[----:B------:R-:W-:Y:S02]  /*1290*/  ISETP.GE.AND P1, PT, R0, 0x1, PT ;  /* 0x000000010000780c */ /* 0x000fe40003f26270 */
[----:B------:R-:W-:Y:S01]  /*12a0*/  R2UR UR4, R6 ;  /* 0x00000000060472ca */ /* 0x000fe200000e0000 */
[----:B------:R-:W-:Y:S01]  /*12b0*/  WARPGROUP.ARRIVE ;  /* 0x00000000000079c5 */ /* 0x000fe20000000000 */
[----:B------:R-:W-:Y:S01]  /*12c0*/  UMOV UR9, 0x40000040 ;  /* 0x4000004000097882 */ /* 0x000fe20000000000 */
[----:B------:R-:W-:Y:S01]  /*12d0*/  UMOV UR11, 0x40000040 ;  /* 0x40000040000b7882 */ /* 0x000fe20000000000 */
[----:B------:R-:W-:Y:S01]  /*12e0*/  UMOV UR13, UR9 ;  /* 0x00000009000d7c82 */ /* 0x000fe20008000000 */
[----:B------:R-:W-:Y:S01]  /*12f0*/  UMOV UR15, 0x40000040 ;  /* 0x40000040000f7882 */ /* 0x000fe20000000000 */
[----:B------:R-:W-:Y:S01]  /*1300*/  UMOV UR17, UR9 ;  /* 0x0000000900117c82 */ /* 0x000fe20008000000 */
[----:B------:R-:W-:-:S06]  /*1310*/  UMOV UR19, 0x40000040 ;  /* 0x4000004000137882 */ /* 0x000fcc0000000000 */
[----:B------:R-:W-:-:S04]  /*1320*/  UIADD3 UR4, UR4, 0x18100, URZ ;  /* 0x0001810004047890 */ /* 0x000fc8000fffe03f */
[----:B------:R-:W-:Y:S02]  /*1330*/  USHF.R.U32.HI UR5, URZ, 0x4, UR4 ;  /* 0x000000043f057899 */ /* 0x000fe40008011604 */
[----:B------:R-:W-:Y:S02]  /*1340*/  ULOP3.LUT UR4, UR41, 0x10000, URZ, 0xfc, !UPT ;  /* 0x0001000029047892 */ /* 0x000fe4000f8efc3f */
[----:B------:R-:W-:Y:S02]  /*1350*/  ULOP3.LUT UR5, UR5, 0x3fff, URZ, 0xc0, !UPT ;  /* 0x00003fff05057892 */ /* 0x000fe4000f8ec03f */
[----:B------:R-:W-:Y:S02]  /*1360*/  ULEA UR8, UR39, UR4, 0xb ;  /* 0x0000000427087291 */ /* 0x000fe4000f8e583f */
[----:B------:R-:W-:-:S04]  /*1370*/  ULOP3.LUT UR5, UR5, 0x10000, URZ, 0xfc, !UPT ;  /* 0x0001000005057892 */ /* 0x000fc8000f8efc3f */
[----:B------:R-:W-:Y:S01]  /*1380*/  UIMAD UR6, UR39, 0xa00, UR5 ;  /* 0x00000a00270678a4 */ /* 0x000fe2000f8e0205 */
[----:B------:R-:W-:Y:S01]  /*1390*/  UMOV UR12, UR8 ;  /* 0x00000008000c7c82 */ /* 0x000fe20008000000 */
[----:B------:R-:W-:Y:S02]  /*13a0*/  UMOV UR16, UR8 ;  /* 0x0000000800107c82 */ /* 0x000fe40008000000 */
[----:B------:R-:W-:Y:S02]  /*13b0*/  UIADD3 UR14, UR6, 0x100, URZ ;  /* 0x00000100060e7890 */ /* 0x000fe4000fffe03f */
[----:B------:R-:W-:Y:S02]  /*13c0*/  UIADD3 UR18, UR6, 0x200, URZ ;  /* 0x0000020006127890 */ /* 0x000fe4000fffe03f */
[----:B------:R-:W-:Y:S01]  /*13d0*/  UMOV UR10, UR6 ;  /* 0x00000006000a7c82 */ /* 0x000fe20008000000 */
[----:B------:R-:W-:Y:S01]  /*13e0*/  UIADD3 UR7, UR6, 0x300, URZ ;  /* 0x0000030006077890 */ /* 0x000fe2000fffe03f */
[----:B------:R-:W-:Y:S01]  /*13f0*/  IGMMA.64x32x32.S8.S8 R88, gdesc[UR8], RZ, !UPT, gsb0 ;  /* 0x01200000085879f1 */ /* 0x000fe2000c0410ff */
[----:B------:R-:W-:Y:S01]  /*1400*/  UIADD3 UR10, UR6, 0x400, URZ ;  /* 0x00000400060a7890 */ /* 0x000fe2000fffe03f */
[----:B------:R-:W-:Y:S01]  /*1410*/  UMOV UR11, 0x40000040 ;  /* 0x40000040000b7882 */ /* 0x000fe20000000000 */
[----:B------:R-:W-:-:S02]  /*1420*/  WARPGROUP.DEPBAR.LE gsb0, 0x0 ;  /* 0x00008000000079c5 */ /* 0x000fc40000010000 */
[----:B------:R-:W-:-:S06]  /*1430*/  WARPGROUP.ARRIVE ;  /* 0x00000000000079c5 */ /* 0x000fcc0000000000 */
[----:B------:R-:W-:Y:S01]  /*1440*/  IGMMA.64x32x32.S8.S8 R72, gdesc[UR12], RZ, !UPT, gsb0 ;  /* 0x012000000c4879f1 */ /* 0x000fe2000c0410ff */
[----:B------:R-:W-:Y:S01]  /*1450*/  UMOV UR12, UR8 ;  /* 0x00000008000c7c82 */ /* 0x000fe20008000000 */
[----:B------:R-:W-:Y:S01]  /*1460*/  UMOV UR13, UR9 ;  /* 0x00000009000d7c82 */ /* 0x000fe20008000000 */
[----:B------:R-:W-:Y:S01]  /*1470*/  UMOV UR14, UR7 ;  /* 0x00000007000e7c82 */ /* 0x000fe20008000000 */
[----:B------:R-:W-:Y:S01]  /*1480*/  UMOV UR15, 0x40000040 ;  /* 0x40000040000f7882 */ /* 0x000fe20000000000 */
[----:B------:R-:W-:Y:S01]  /*1490*/  UIADD3 UR7, UR6, 0x202, URZ ;  /* 0x0000020206077890 */ /* 0x000fe2000fffe03f */
[----:B------:R-:W-:Y:S02]  /*14a0*/  WARPGROUP.DEPBAR.LE gsb0, 0x0 ;  /* 0x00008000000079c5 */ /* 0x000fe40000010000 */
[----:B------:R-:W-:-:S06]  /*14b0*/  WARPGROUP.ARRIVE ;  /* 0x00000000000079c5 */ /* 0x000fcc0000000000 */
[----:B------:R-:W-:Y:S01]  /*14c0*/  IGMMA.64x32x32.S8.S8 R56, gdesc[UR16], RZ, !UPT, gsb0 ;  /* 0x01200000103879f1 */ /* 0x000fe2000c0410ff */
[----:B------:R-:W-:Y:S01]  /*14d0*/  UIADD3 UR18, UR6, 0x102, URZ ;  /* 0x0000010206127890 */ /* 0x000fe2000fffe03f */
[----:B------:R-:W-:Y:S01]  /*14e0*/  UMOV UR19, 0x40000040 ;  /* 0x4000004000137882 */ /* 0x000fe20000000000 */
[----:B------:R-:W-:Y:S02]  /*14f0*/  WARPGROUP.DEPBAR.LE gsb0, 0x0 ;  /* 0x00008000000079c5 */ /* 0x000fe40000010000 */
[----:B------:R-:W-:-:S06]  /*1500*/  WARPGROUP.ARRIVE ;  /* 0x00000000000079c5 */ /* 0x000fcc0000000000 */
[----:B------:R-:W-:Y:S01]  /*1510*/  IGMMA.64x32x32.S8.S8 R40, gdesc[UR12], RZ, !UPT, gsb0 ;  /* 0x012000000c2879f1 */ /* 0x000fe2000c0410ff */
[----:B------:R-:W-:Y:S01]  /*1520*/  UMOV UR12, UR8 ;  /* 0x00000008000c7c82 */ /* 0x000fe20008000000 */
[----:B------:R-:W-:Y:S01]  /*1530*/  UMOV UR13, UR9 ;  /* 0x00000009000d7c82 */ /* 0x000fe20008000000 */
[----:B------:R-:W-:Y:S01]  /*1540*/  UMOV UR14, UR10 ;  /* 0x0000000a000e7c82 */ /* 0x000fe20008000000 */
[----:B------:R-:W-:Y:S01]  /*1550*/  UMOV UR15, 0x40000040 ;  /* 0x40000040000f7882 */ /* 0x000fe20000000000 */
[----:B------:R-:W-:Y:S02]  /*1560*/  UIADD3 UR9, UR6, 0x302, URZ ;  /* 0x0000030206097890 */ /* 0x000fe4000fffe03f */
[----:B------:R-:W-:Y:S01]  /*1570*/  UIADD3 UR10, UR6, 0x402, URZ ;  /* 0x00000402060a7890 */ /* 0x000fe2000fffe03f */
[----:B------:R-:W-:Y:S02]  /*1580*/  WARPGROUP.DEPBAR.LE gsb0, 0x0 ;  /* 0x00008000000079c5 */ /* 0x000fe40000010000 */
[----:B------:R-:W-:-:S06]  /*1590*/  WARPGROUP.ARRIVE ;  /* 0x00000000000079c5 */ /* 0x000fcc0000000000 */
[----:B------:R-:W-:Y:S01]  /*15a0*/  IGMMA.64x32x32.S8.S8 R24, gdesc[UR12], RZ, !UPT, gsb0 ;  /* 0x012000000c1879f1 */ /* 0x000fe2000c0410ff */
[----:B------:R-:W-:Y:S02]  /*15b0*/  UIADD3 UR12, UR8, 0x2, URZ ;  /* 0x00000002080c7890 */ /* 0x000fe4000fffe03f */
[----:B------:R-:W-:Y:S01]  /*15c0*/  UIADD3 UR14, UR6, 0x2, URZ ;  /* 0x00000002060e7890 */ /* 0x000fe2000fffe03f */
[----:B------:R-:W-:Y:S01]  /*15d0*/  UMOV UR13, 0x40000040 ;  /* 0x40000040000d7882 */ /* 0x000fe20000000000 */
[----:B------:R-:W-:Y:S01]  /*15e0*/  UMOV UR15, 0x40000040 ;  /* 0x40000040000f7882 */ /* 0x000fe20000000000 */
[----:B------:R-:W-:Y:S02]  /*15f0*/  UMOV UR17, UR13 ;  /* 0x0000000d00117c82 */ /* 0x000fe40008000000 */
[----:B------:R-:W-:Y:S01]  /*1600*/  UMOV UR16, UR12 ;  /* 0x0000000c00107c82 */ /* 0x000fe20008000000 */
[----:B------:R-:W-:Y:S02]  /*1610*/  WARPGROUP.DEPBAR.LE gsb0, 0x0 ;  /* 0x00008000000079c5 */ /* 0x000fe40000010000 */
[----:B------:R-:W-:-:S06]  /*1620*/  WARPGROUP.ARRIVE ;  /* 0x00000000000079c5 */ /* 0x000fcc0000000000 */
[----:B------:R-:W-:Y:S01]  /*1630*/  IGMMA.64x32x32.S8.S8 R88, gdesc[UR12], R88, gsb0 ;  /* 0x012000000c5879f1 */ /* 0x000fe20008041058 */
[----:B------:R-:W-:Y:S01]  /*1640*/  UMOV UR14, UR7 ;  /* 0x00000007000e7c82 */ /* 0x000fe20008000000 */
[----:B------:R-:W-:Y:S01]  /*1650*/  UMOV UR15, 0x40000040 ;  /* 0x40000040000f7882 */ /* 0x000fe20000000000 */
[----:B------:R-:W-:Y:S01]  /*1660*/  UIADD3 UR7, UR6, 0x204, URZ ;  /* 0x0000020406077890 */ /* 0x000fe2000fffe03f */
[----:B------:R-:W-:Y:S02]  /*1670*/  WARPGROUP.DEPBAR.LE gsb0, 0x0 ;  /* 0x00008000000079c5 */ /* 0x000fe40000010000 */
[----:B------:R-:W-:-:S06]  /*1680*/  WARPGROUP.ARRIVE ;  /* 0x00000000000079c5 */ /* 0x000fcc0000000000 */
[----:B------:R-:W-:Y:S01]  /*1690*/  IGMMA.64x32x32.S8.S8 R72, gdesc[UR16], R72, gsb0 ;  /* 0x01200000104879f1 */ /* 0x000fe20008041048 */
[----:B------:R-:W-:Y:S01]  /*16a0*/  UIADD3 UR18, UR6, 0x104, URZ ;  /* 0x0000010406127890 */ /* 0x000fe2000fffe03f */
[----:B------:R-:W-:Y:S01]  /*16b0*/  UMOV UR19, 0x40000040 ;  /* 0x4000004000137882 */ /* 0x000fe20000000000 */
        /* <DEDUP_REMOVED lines=149> */
[----:B------:R-:W-:Y:S01]  /*2010*/  UIADD3 UR8, UR8, 0x406, URZ ;  /* 0x0000040608087890 */ /* 0x000fe2000fffe03f */
[----:B------:R-:W-:-:S02]  /*2020*/  WARPGROUP.DEPBAR.LE gsb0, 0x0 ;  /* 0x00008000000079c5 */ /* 0x000fc40000010000 */
        /* <DEDUP_REMOVED lines=9> */
[----:B------:R-:W-:Y:S02]  /*20c0*/  WARPGROUP.DEPBAR.LE gsb0, 0x0 ;  /* 0x00008000000079c5 */ /* 0x000fe40000010000 */
[----:B------:R-:W-:-:S06]  /*20d0*/  WARPGROUP.ARRIVE ;  /* 0x00000000000079c5 */ /* 0x000fcc0000000000 */
[----:B------:R-:W-:Y:S01]  /*20e0*/  IGMMA.64x32x32.S8.S8 R56, gdesc[UR12], R56, gsb0 ;  /* 0x012000000c3879f1 */ /* 0x000fe20008041038 */
[----:B------:R-:W-:Y:S01]  /*20f0*/  UMOV UR14, UR9 ;  /* 0x00000009000e7c82 */ /* 0x000fe20008000000 */
[----:B------:R-:W-:Y:S01]  /*2100*/  UMOV UR15, 0x40000040 ;  /* 0x40000040000f7882 */ /* 0x000fe20000000000 */
        /* <DEDUP_REMOVED lines=11> */
[----:B------:R-:W-:Y:S01]  /*21c0*/  UMOV UR12, UR8 ;  /* 0x00000008000c7c82 */ /* 0x000fe20008000000 */
        /* <DEDUP_REMOVED lines=8> */
[----:B------:R-:W-:Y:S02]  /*2250*/  WARPGROUP.DEPBAR.LE gsb0, 0x0 ;  /* 0x00008000000079c5 */ /* 0x000fe40000010000 */
[----:B------:R-:W-:-:S06]  /*2260*/  WARPGROUP.ARRIVE ;  /* 0x00000000000079c5 */ /* 0x000fcc0000000000 */
[----:B------:R-:W-:Y:S01]  /*2270*/  IGMMA.64x32x32.S8.S8 R72, gdesc[UR8], R72, gsb0 ;  /* 0x01200000084879f1 */ /* 0x000fe20008041048 */
[----:B------:R-:W-:Y:S01]  /*2280*/  UMOV UR10, UR16 ;  /* 0x00000010000a7c82 */ /* 0x000fe20008000000 */
[----:B------:R-:W-:Y:S01]  /*2290*/  UMOV UR11, 0x40000040 ;  /* 0x40000040000b7882 */ /* 0x000fe20000000000 */
[----:B------:R-:W-:Y:S02]  /*22a0*/  WARPGROUP.DEPBAR.LE gsb0, 0x0 ;  /* 0x00008000000079c5 */ /* 0x000fe40000010000 */
[----:B------:R-:W-:-:S06]  /*22b0*/  WARPGROUP.ARRIVE ;  /* 0x00000000000079c5 */ /* 0x000fcc0000000000 */
[----:B------:R-:W-:Y:S03]  /*22c0*/  IGMMA.64x32x32.S8.S8 R56, gdesc[UR12], R56, gsb0 ;  /* 0x012000000c3879f1 */ /* 0x000fe60008041038 */
        /* <DEDUP_REMOVED lines=9> */
[----:B------:R-:W-:Y:S05]  /*2360*/  @!P1 BRA `(.L_x_18) ;  /* 0x0000001000909947 */ /* 0x000fea0003800000 */
[----:B------:R-:W-:Y:S02]  /*2370*/  UIADD3 UR6, UR39, 0x1, URZ ;  /* 0x0000000127067890 */ /* 0x000fe4000fffe03f */
[----:B------:R-:W-:Y:S02]  /*2380*/  IMAD.U32 R3, RZ, RZ, UR39 ;  /* 0x00000027ff037e24 */ /* 0x000fe4000f8e00ff */
[----:B------:R-:W-:-:S04]  /*2390*/  UISETP.NE.AND UP0, UPT, UR6, 0x3, UPT ;  /* 0x000000030600788c */ /* 0x000fc8000bf05270 */
[----:B------:R-:W-:Y:S02]  /*23a0*/  USEL UR7, URZ, 0x1, UP0 ;  /* 0x000000013f077887 */ /* 0x000fe40008000000 */
[----:B------:R-:W-:Y:S02]  /*23b0*/  USEL UR6, UR6, URZ, UP0 ;  /* 0x0000003f06067287 */ /* 0x000fe40008000000 */
[----:B------:R-:W-:-:S06]  /*23c0*/  ULOP3.LUT UR7, UR38, UR7, URZ, 0x3c, !UPT ;  /* 0x0000000726077292 */ /* 0x000fcc000f8e3c3f */
[----:B------:R-:W-:-:S07]  /*23d0*/  IMAD.U32 R7, RZ, RZ, UR7 ;  /* 0x00000007ff077e24 */ /* 0x000fce000f8e00ff */
.L_x_25:
[----:B------:R-:W-:Y:S05]  /*23e0*/  @!P0 BRA `(.L_x_19) ;  /* 0x0000000000048947 */ /* 0x000fea0003800000 */
[----:B------:R-:W-:Y:S01]  /*23f0*/  BPT.TRAP 0x1 ;  /* 0x000000040000795c */ /* 0x000fe20000300000 */
.L_x_19:
[----:B------:R-:W3:Y:S01]  /*2400*/  S2UR UR8, SR_CgaCtaId ;  /* 0x00000000000879c3 */ /* 0x000ee20000008800 */
[----:B------:R-:W-:Y:S01]  /*2410*/  UMOV UR7, 0x400 ;  /* 0x0000040000077882 */ /* 0x000fe20000000000 */
[----:B01----:R-:W-:Y:S01]  /*2420*/  IMAD.U32 R5, RZ, RZ, UR6 ;  /* 0x00000006ff057e24 */ /* 0x003fe2000f8e00ff */
[----:B------:R-:W-:Y:S01]  /*2430*/  SHF.L.U32 R4, R7, 0x1f, RZ ;  /* 0x0000001f07047819 */ /* 0x000fe200000006ff */
[----:B---3--:R-:W-:-:S06]  /*2440*/  ULEA UR7, UR8, UR7, 0x18 ;  /* 0x0000000708077291 */ /* 0x008fcc000f8ec03f */
[----:B------:R-:W-:-:S04]  /*2450*/  IMAD.U32 R6, RZ, RZ, UR7 ;  /* 0x00000007ff067e24 */ /* 0x000fc8000f8e00ff */
[----:B------:R-:W-:-:S04]  /*2460*/  IMAD R5, R5, 0x8, R6 ;  /* 0x0000000805057824 */ /* 0x000fc800078e0206 */
[----:B------:R0:W1:Y:S01]  /*2470*/  SYNCS.PHASECHK.TRANS64.TRYWAIT P1, [R5+URZ], R4 ;  /* 0x00000004050075a7 */ /* 0x000062000802017f */
[----:B------:R-:W-:Y:S05]  /*2480*/  @!P0 BRA `(.L_x_20) ;  /* 0x0000000000048947 */ /* 0x000fea0003800000 */
[----:B------:R-:W-:Y:S01]  /*2490*/  BPT.TRAP 0x1 ;  /* 0x000000040000795c */ /* 0x000fe20000300000 */
.L_x_20:
[----:B-1----:R-:W-:Y:S05]  /*24a0*/  @P1 BRA `(.L_x_21) ;  /* 0x0000000000081947 */ /* 0x002fea0003800000 */
[----:B------:R-:W1:Y:S02]  /*24b0*/  SYNCS.PHASECHK.TRANS64.TRYWAIT P1, [R5+URZ], R4 ;  /* 0x00000004050075a7 */ /* 0x000e64000802017f */
[----:B-1----:R-:W-:Y:S05]  /*24c0*/  @!P1 BRA `(.L_x_22) ;  /* 0x0000007400589947 */ /* 0x002fea0003800000 */
.L_x_21:
[----:B------:R-:W-:Y:S01]  /*24d0*/  ULEA UR10, UR6, UR4, 0xb ;  /* 0x00000004060a7291 */ /* 0x000fe2000f8e583f */
[----:B------:R-:W-:Y:S01]  /*24e0*/  WARPGROUP.ARRIVE ;  /* 0x00000000000079c5 */ /* 0x000fe20000000000 */
[----:B------:R-:W-:Y:S01]  /*24f0*/  UIMAD UR8, UR6, 0xa00, UR5 ;  /* 0x00000a00060878a4 */ /* 0x000fe2000f8e0205 */
[----:B------:R-:W-:Y:S01]  /*2500*/  UMOV UR13, 0x40000040 ;  /* 0x40000040000d7882 */ /* 0x000fe20000000000 */
[----:B------:R-:W-:Y:S02]  /*2510*/  UMOV UR15, 0x40000040 ;  /* 0x40000040000f7882 */ /* 0x000fe40000000000 */
[----:B------:R-:W-:Y:S01]  /*2520*/  UIADD3 UR7, UR8, 0x100, URZ ;  /* 0x0000010008077890 */ /* 0x000fe2000fffe03f */
[----:B------:R-:W-:Y:S02]  /*2530*/  UMOV UR12, UR10 ;  /* 0x0000000a000c7c82 */ /* 0x000fe40008000000 */
[----:B------:R-:W-:Y:S01]  /*2540*/  UMOV UR14, UR8 ;  /* 0x00000008000e7c82 */ /* 0x000fe20008000000 */
[----:B------:R-:W-:Y:S01]  /*2550*/  UIADD3 UR9, UR8, 0x200, URZ ;  /* 0x0000020008097890 */ /* 0x000fe2000fffe03f */
[----:B------:R-:W-:Y:S01]  /*2560*/  IGMMA.64x32x32.S8.S8 R88, gdesc[UR12], R88, gsb0 ;  /* 0x012000000c5879f1 */ /* 0x000fe20008041058 */
[----:B------:R-:W-:Y:S01]  /*2570*/  UMOV UR15, 0x40000040 ;  /* 0x40000040000f7882 */ /* 0x000fe20000000000 */
[----:B------:R-:W-:Y:S01]  /*2580*/  UMOV UR14, UR7 ;  /* 0x00000007000e7c82 */ /* 0x000fe20008000000 */
[----:B------:R-:W-:-:S02]  /*2590*/  UIADD3 UR11, UR8, 0x300, URZ ;  /* 0x00000300080b7890 */ /* 0x000fc4000fffe03f */
        /* <DEDUP_REMOVED lines=211> */
[----:B------:R-:W-:Y:S02]  /*32d0*/  UIADD3 UR10, UR8, 0x806, URZ ;  /* 0x00000806080a7890 */ /* 0x000fe4000fffe03f */
        /* <DEDUP_REMOVED lines=26> */
[----:B------:R-:W-:Y:S01]  /*3480*/  BPT.TRAP 0x1 ;  /* 0x000000040000795c */ /* 0x000fe20000300000 */
.L_x_23:
[----:B01----:R-:W-:Y:S01]  /*3490*/  IMAD R4, R3, 0x8, R6 ;  /* 0x0000000803047824 */ /* 0x003fe200078e0206 */
[----:B------:R-:W-:-:S03]  /*34a0*/  ISETP.GT.U32.AND P1, PT, R19, 0x1, PT ;  /* 0x000000011300780c */ /* 0x000fc60003f24070 */
[----:B------:R-:W-:-:S05]  /*34b0*/  VIADD R4, R4, 0x18 ;  /* 0x0000001804047836 */ /* 0x000fca0000000000 */
[----:B------:R-:W-:-:S04]  /*34c0*/  PRMT R4, RZ, 0x654, R4 ;  /* 0x00000654ff047816 */ /* 0x000fc80000000004 */
[----:B------:R0:W-:Y:S01]  /*34d0*/  SYNCS.ARRIVE.TRANS64.RED.A1T0 RZ, [R4+URZ], RZ ;  /* 0x000000ff04ff79a7 */ /* 0x0001e2000810043f */
[----:B------:R-:W-:Y:S05]  /*34e0*/  @P1 BRA `(.L_x_24) ;  /* 0x0000000000041947 */ /* 0x000fea0003800000 */
[----:B------:R-:W-:Y:S01]  /*34f0*/  BPT.TRAP 0x1 ;  /* 0x000000040000795c */ /* 0x000fe20000300000 */
.L_x_24:
[----:B------:R-:W-:Y:S01]  /*3500*/  UIADD3 UR6, UR6, 0x1, URZ ;  /* 0x0000000106067890 */ /* 0x000fe2000fffe03f */
[C---:B------:R-:W-:Y:S01]  /*3510*/  ISETP.GT.AND P2, PT, R0.reuse, 0x1, PT ;  /* 0x000000010000780c */ /* 0x040fe20003f44270 */
[----:B------:R-:W-:Y:S02]  /*3520*/  VIADD R3, R3, 0x1 ;  /* 0x0000000103037836 */ /* 0x000fe40000000000 */
[----:B------:R-:W-:Y:S01]  /*3530*/  UISETP.NE.AND UP0, UPT, UR6, 0x3, UPT ;  /* 0x000000030600788c */ /* 0x000fe2000bf05270 */
[----:B------:R-:W-:Y:S02]  /*3540*/  VIADD R0, R0, 0xffffffff ;  /* 0xffffffff00007836 */ /* 0x000fe40000000000 */
[C---:B------:R-:W-:Y:S01]  /*3550*/  ISETP.NE.AND P1, PT, R3.reuse, 0x3, PT ;  /* 0x000000030300780c */ /* 0x040fe20003f25270 */
[----:B------:R-:W-:Y:S02]  /*3560*/  USEL UR7, URZ, 0x1, UP0 ;  /* 0x000000013f077887 */ /* 0x000fe40008000000 */
[----:B------:R-:W-:Y:S01]  /*3570*/  USEL UR6, UR6, URZ, UP0 ;  /* 0x0000003f06067287 */ /* 0x000fe20008000000 */
[----:B------:R-:W-:-:S03]  /*3580*/  SEL R3, R3, RZ, P1 ;  /* 0x000000ff03037207 */ /* 0x000fc60000800000 */
[----:B------:R-:W-:Y:S01]  /*3590*/  LOP3.LUT R7, R7, UR7, RZ, 0x3c, !PT ;  /* 0x0000000707077c12 */ /* 0x000fe2000f8e3cff */
[----:B------:R-:W-:Y:S07]  /*35a0*/  @P2 BRA `(.L_x_25) ;  /* 0xffffffec008c2947 */ /* 0x000fee000383ffff */
.L_x_18:
[----:B------:R-:W3:Y:S02]  /*35b0*/  LDC R0, c[0x0][0x28c] ;  /* 0x0000a300ff007b82 */ /* 0x000ee40000000800 */
[----:B---3--:R-:W-:-:S13]  /*35c0*/  ISETP.GE.AND P1, PT, R0, 0x1, PT ;  /* 0x000000010000780c */ /* 0x008fda0003f26270 */
[----:B------:R-:W-:Y:S05]  /*35d0*/  @!P1 BRA `(.L_x_26) ;  /* 0x0000000000409947 */ /* 0x000fea0003800000 */
[----:B------:R-:W-:Y:S05]  /*35e0*/  @!P0 BRA `(.L_x_27) ;  /* 0x0000000000048947 */ /* 0x000fea0003800000 */
[----:B------:R-:W-:Y:S01]  /*35f0*/  BPT.TRAP 0x1 ;  /* 0x000000040000795c */ /* 0x000fe20000300000 */
.L_x_27:
[----:B------:R-:W-:Y:S01]  /*3600*/  UISETP.LT.AND UP0, UPT, UR40, 0x1, UPT ;  /* 0x000000012800788c */ /* 0x000fe2000bf01270 */
[----:B------:R-:W-:-:S03]  /*3610*/  ISETP.GT.U32.AND P0, PT, R19, 0x1, PT ;  /* 0x000000011300780c */ /* 0x000fc60003f04070 */
[----:B------:R-:W-:-:S04]  /*3620*/  USEL UR6, UR40, 0x1, UP0 ;  /* 0x0000000128067887 */ /* 0x000fc80008000000 */
[----:B------:R-:W-:-:S04]  /*3630*/  UIADD3 UR6, UR39, UR40, -UR6 ;  /* 0x0000002827067290 */ /* 0x000fc8000fffe806 */
[----:B------:R-:W-:-:S04]  /*3640*/  UIMAD.WIDE.U32 UR4, UR6, -0x55555555, URZ ;  /* 0xaaaaaaab060478a5 */ /* 0x000fc8000f8e003f */
[----:B------:R-:W-:-:S04]  /*3650*/  USHF.R.U32.HI UR4, URZ, 0x1, UR5 ;  /* 0x000000013f047899 */ /* 0x000fc80008011605 */
[----:B------:R-:W-:-:S06]  /*3660*/  UIMAD UR6, UR4, -0x3, UR6 ;  /* 0xfffffffd040678a4 */ /* 0x000fcc000f8e0206 */
[----:B------:R-:W-:-:S04]  /*3670*/  IMAD.U32 R3, RZ, RZ, UR6 ;  /* 0x00000006ff037e24 */ /* 0x000fc8000f8e00ff */
[----:B------:R-:W-:-:S04]  /*3680*/  IMAD R0, R3, 0x8, R6 ;  /* 0x0000000803007824 */ /* 0x000fc800078e0206 */
[----:B------:R-:W-:-:S05]  /*3690*/  VIADD R0, R0, 0x18 ;  /* 0x0000001800007836 */ /* 0x000fca0000000000 */
[----:B------:R-:W-:-:S04]  /*36a0*/  PRMT R0, RZ, 0x654, R0 ;  /* 0x00000654ff007816 */ /* 0x000fc80000000000 */
[----:B------:R3:W-:Y:S01]  /*36b0*/  SYNCS.ARRIVE.TRANS64.RED.A1T0 RZ, [R0+URZ], RZ ;  /* 0x000000ff00ff79a7 */ /* 0x0007e2000810043f */
[----:B------:R-:W-:Y:S05]  /*36c0*/  @P0 BRA `(.L_x_26) ;  /* 0x0000000000040947 */ /* 0x000fea0003800000 */
[----:B------:R-:W-:Y:S01]  /*36d0*/  BPT.TRAP 0x1 ;  /* 0x000000040000795c */ /* 0x000fe20000300000 */
.L_x_26:
[----:B------:R-:W4:Y:S01]  /*36e0*/  LDC R8, c[0x0][0x288] ;  /* 0x0000a200ff087b82 */ /* 0x000f220000000800 */
[----:B01----:R-:W-:Y:S01]  /*36f0*/  LOP3.LUT R4, R18, 0x60, RZ, 0xc0, !PT ;  /* 0x0000006012047812 */ /* 0x003fe200078ec0ff */
[----:B------:R-:W-:Y:S01]  /*3700*/  IMAD R7, R107, 0xa0, RZ ;  /* 0x000000a06b077824 */ /* 0x000fe200078e02ff */
[----:B---3--:R-:W-:Y:S01]  /*3710*/  SHF.R.U32.HI R0, RZ, 0x2, R18 ;  /* 0x00000002ff007819 */ /* 0x008fe20000011612 */
[----:B------:R-:W-:Y:S01]  /*3720*/  UIADD3 UR39, UR40, UR39, URZ ;  /* 0x0000002728277290 */ /* 0x000fe2000fffe03f */
[----:B------:R-:W-:Y:S01]  /*3730*/  SHF.R.U32.HI R6, RZ, 0x1, R4 ;  /* 0x00000001ff067819 */ /* 0x000fe20000011604 */
[----:B------:R-:W-:Y:S01]  /*3740*/  IMAD.SHL.U32 R11, R106, 0x80, RZ ;  /* 0x000000806a0b7824 */ /* 0x000fe200078e00ff */
[----:B------:R-:W-:Y:S01]  /*3750*/  LOP3.LUT R4, R18, 0x3, RZ, 0xc0, !PT ;  /* 0x0000000312047812 */ /* 0x000fe200078ec0ff */
[----:B------:R-:W-:Y:S01]  /*3760*/  UISETP.GT.U32.AND UP0, UPT, UR39, 0x2, UPT ;  /* 0x000000022700788c */ /* 0x000fe2000bf04070 */
[----:B------:R-:W-:Y:S01]  /*3770*/  SHF.R.U32.HI R5, RZ, 0x7, R18 ;  /* 0x00000007ff057819 */ /* 0x000fe20000011612 */
[----:B------:R-:W-:Y:S01]  /*3780*/  ULDC UR7, c[0x0][0x284] ;  /* 0x0000a10000077ab9 */ /* 0x000fe20000000800 */
[----:B------:R-:W-:Y:S01]  /*3790*/  LOP3.LUT R3, R0, 0x7, RZ, 0xc0, !PT ;  /* 0x0000000700037812 */ /* 0x000fe200078ec0ff */
[----:B------:R-:W-:Y:S01]  /*37a0*/  UISETP.LT.U32.AND UP0, UPT, UR40, 0x3, UP0 ;  /* 0x000000032800788c */ /* 0x000fe20008701070 */
[----:B------:R-:W-:Y:S01]  /*37b0*/  LOP3.LUT R0, R5, 0x1, RZ, 0xc0, !PT ;  /* 0x0000000105007812 */ /* 0x000fe200078ec0ff */
[----:B------:R-:W-:Y:S01]  /*37c0*/  UISETP.GE.U32.AND UP1, UPT, UR40, 0x3, UPT ;  /* 0x000000032800788c */ /* 0x000fe2000bf26070 */
[----:B------:R-:W-:Y:S01]  /*37d0*/  IADD3 R5, RZ, -R6, -R3 ;  /* 0x80000006ff057210 */ /* 0x000fe20007ffe803 */
[----:B------:R-:W-:Y:S01]  /*37e0*/  ULDC.64 UR8, c[0x0][0x5d0] ;  /* 0x0001740000087ab9 */ /* 0x000fe20000000a00 */
[----:B------:R-:W-:Y:S01]  /*37f0*/  SHF.R.S32.HI R14, RZ, 0x1f, R22 ;  /* 0x0000001fff0e7819 */ /* 0x000fe20000011416 */
[C---:B------:R-:W-:Y:S01]  /*3800*/  IMAD.SHL.U32 R10, R0.reuse, 0x40, RZ ;  /* 0x00000040000a7824 */ /* 0x040fe200078e00ff */
[----:B------:R-:W-:Y:S01]  /*3810*/  UIMAD.WIDE.U32 UR4, UR39, -0x55555555, URZ ;  /* 0xaaaaaaab270478a5 */ /* 0x000fe2000f8e003f */
[----:B------:R-:W-:Y:S01]  /*3820*/  IMAD R0, R0, -0x40, R5 ;  /* 0xffffffc000007824 */ /* 0x000fe200078e0205 */
[----:B------:R-:W-:Y:S01]  /*3830*/  USEL UR6, URZ, 0x1, !UP0 ;  /* 0x000000013f067887 */ /* 0x000fe2000c000000 */
[----:B------:R-:W-:Y:S01]  /*3840*/  IMAD R5, R14, UR8, RZ ;  /* 0x000000080e057c24 */ /* 0x000fe2000f8e02ff */
[----:B------:R-:W-:Y:S01]  /*3850*/  LOP3.LUT R3, R10, 0x40, R3, 0xe2, !PT ;  /* 0x000000400a037812 */ /* 0x000fe200078ee203 */
[----:B----4-:R-:W-:Y:S01]  /*3860*/  IMAD R12, R4, -0x2, R8 ;  /* 0xfffffffe040c7824 */ /* 0x010fe200078e0208 */
[----:B------:R-:W-:Y:S01]  /*3870*/  ISETP.GE.AND P0, PT, R7, R8, PT ;  /* 0x000000080700720c */ /* 0x000fe20003f06270 */
[----:B------:R-:W-:Y:S01]  /*3880*/  IMAD.SHL.U32 R8, R18, 0x2, RZ ;  /* 0x0000000212087824 */ /* 0x000fe200078e00ff */
[----:B------:R-:W-:Y:S01]  /*3890*/  USHF.R.U32.HI UR4, URZ, 0x1, UR5 ;  /* 0x000000013f047899 */ /* 0x000fe20008011605 */
[----:B------:R-:W-:Y:S01]  /*38a0*/  IMAD.WIDE R106, R106, 0x80, RZ ;  /* 0x000000806a6a7825 */ /* 0x000fe200078e02ff */
[----:B------:R-:W-:Y:S01]  /*38b0*/  ISETP.GE.OR P0, PT, R11, UR7, P0 ;  /* 0x000000070b007c0c */ /* 0x000fe20008706670 */
[----:B------:R-:W-:Y:S01]  /*38c0*/  ULOP3.LUT UR38, UR38, UR6, URZ, 0x3c, !UPT ;  /* 0x0000000626267292 */ /* 0x000fe2000f8e3c3f */
[----:B------:R-:W-:Y:S01]  /*38d0*/  LOP3.LUT R8, R7, 0x6, R8, 0xf8, !PT ;  /* 0x0000000607087812 */ /* 0x000fe200078ef808 */
[----:B------:R-:W-:Y:S01]  /*38e0*/  IMAD R13, R22, UR9, R5 ;  /* 0x00000009160d7c24 */ /* 0x000fe2000f8e0205 */
[----:B------:R-:W-:Y:S01]  /*38f0*/  LOP3.LUT R113, R106, R3, R6, 0xfe, !PT ;  /* 0x000000036a717212 */ /* 0x000fe200078efe06 */
[----:B------:R-:W-:Y:S01]  /*3900*/  UIMAD UR39, UR4, -0x3, UR39 ;  /* 0xfffffffd042778a4 */ /* 0x000fe2000f8e0227 */
[----:B------:R-:W-:Y:S01]  /*3910*/  SHF.R.S32.HI R9, RZ, 0x1f, R8 ;  /* 0x0000001fff097819 */ /* 0x000fe20000011408 */
[----:B------:R-:W-:Y:S01]  /*3920*/  @UP1 ULOP3.LUT UR38, UR38, 0x1, UR4, 0x78, !UPT ;  /* 0x0000000126261892 */ /* 0x000fe2000f8e7804 */
[----:B------:R-:W-:Y:S01]  /*3930*/  IADD3 R3, -R11, UR7, R0 ;  /* 0x000000070b037c10 */ /* 0x000fe2000fffe100 */
[----:B------:R-:W-:-:S02]  /*3940*/  IMAD.IADD R12, R12, 0x1, -R7 ;  /* 0x000000010c0c7824 */ /* 0x000fc400078e0a07 */
[----:B------:R-:W-:-:S04]  /*3950*/  IMAD.WIDE.U32 R4, R22, UR8, R8 ;  /* 0x0000000816047c25 */ /* 0x000fc8000f8e0008 */
[----:B------:R-:W-:Y:S02]  /*3960*/  IMAD.IADD R5, R5, 0x1, R13 ;  /* 0x0000000105057824 */ /* 0x000fe400078e020d */
[----:B------:R-:W-:Y:S01]  /*3970*/  IMAD.MOV.U32 R0, RZ, RZ, -0x1 ;  /* 0xffffffffff007424 */ /* 0x000fe200078e00ff */
[----:B------:R-:W-:Y:S06]  /*3980*/  @P0 BRA `(.L_x_28) ;  /* 0x0000004000d00947 */ /* 0x000fec0003800000 */
[----:B------:R-:W0:Y:S01]  /*3990*/  LDC.64 R10, c[0x0][0x5c8] ;  /* 0x00017200ff0a7b82 */ /* 0x000e220000000a00 */
[----:B------:R-:W-:Y:S01]  /*39a0*/  ULDC.64 UR4, c[0x0][0x5c0] ;  /* 0x0001700000047ab9 */ /* 0x000fe20000000a00 */
[----:B------:R-:W-:Y:S01]  /*39b0*/  BSSY B0, `(.L_x_28) ;  /* 0x0000431000007945 */ /* 0x000fe20003800000 */
[-C--:B0-----:R-:W-:Y:S02]  /*39c0*/  IMAD R6, R107, R10.reuse, RZ ;  /* 0x0000000a6b067224 */ /* 0x081fe400078e02ff */
[----:B------:R-:W-:-:S04]  /*39d0*/  IMAD.WIDE.U32 R4, R113, R10, R4 ;  /* 0x0000000a71047225 */ /* 0x000fc800078e0004 */
[----:B------:R-:W-:Y:S01]  /*39e0*/  IMAD R7, R113, R11, R6 ;  /* 0x0000000b71077224 */ /* 0x000fe200078e0206 */
[----:B------:R-:W-:-:S03]  /*39f0*/  IADD3 R4, P0, R4, UR4, RZ ;  /* 0x0000000404047c10 */ /* 0x000fc6000ff1e0ff */
[----:B------:R-:W-:Y:S01]  /*3a00*/  IMAD.IADD R7, R5, 0x1, R7 ;  /* 0x0000000105077824 */ /* 0x000fe200078e0207 */
[----:B------:R-:W-:-:S04]  /*3a10*/  LEA R6, P1, R10, R4, 0x3 ;  /* 0x000000040a067211 */ /* 0x000fc800078218ff */
[----:B------:R-:W-:Y:S02]  /*3a20*/  IADD3.X R5, R7, UR5, RZ, P0, !PT ;  /* 0x0000000507057c10 */ /* 0x000fe400087fe4ff */
[----:B-----5:R-:W-:Y:S02]  /*3a30*/  ISETP.NE.AND P0, PT, R104, RZ, PT ;  /* 0x000000ff6800720c */ /* 0x020fe40003f05270 */
[----:B------:R-:W-:-:S11]  /*3a40*/  LEA.HI.X R7, R10, R5, R11, 0x3, P1 ;  /* 0x000000050a077211 */ /* 0x000fd600008f1c0b */
[----:B------:R-:W-:Y:S05]  /*3a50*/  @!P0 BRA `(.L_x_29) ;  /* 0x0000003000388947 */ /* 0x000fea0003800000 */
[----:B------:R-:W0:Y:S01]  /*3a60*/  LDC.64 R108, c[0x0][0x5b0] ;  /* 0x00016c00ff6c7b82 */ /* 0x000e220000000a00 */
[----:B------:R-:W-:Y:S01]  /*3a70*/  ULDC.64 UR4, c[0x0][0x5b8] ;  /* 0x00016e0000047ab9 */ /* 0x000fe20000000a00 */
[----:B------:R-:W-:Y:S01]  /*3a80*/  ISETP.GE.AND P3, PT, R12, 0x1, PT ;  /* 0x000000010c00780c */ /* 0x000fe20003f66270 */
[----:B------:R-:W-:Y:S01]  /*3a90*/  IMAD R11, R14, UR4, RZ ;  /* 0x000000040e0b7c24 */ /* 0x000fe2000f8e02ff */
[----:B------:R-:W-:Y:S01]  /*3aa0*/  BSSY B1, `(.L_x_30) ;  /* 0x000000e000017945 */ /* 0x000fe20003800000 */
[C---:B------:R-:W-:Y:S01]  /*3ab0*/  IMAD.WIDE.U32 R20, R22.reuse, UR4, R8 ;  /* 0x0000000416147c25 */ /* 0x040fe2000f8e0008 */
[----:B------:R-:W-:Y:S02]  /*3ac0*/  ISETP.LT.OR P1, PT, R3, 0x1, !P3 ;  /* 0x000000010300780c */ /* 0x000fe40005f21670 */
[----:B------:R-:W1:Y:S01]  /*3ad0*/  LDC.64 R110, c[0x0][0x5a8] ;  /* 0x00016a00ff6e7b82 */ /* 0x000e620000000a00 */
[----:B------:R-:W-:Y:S02]  /*3ae0*/  IMAD R11, R22, UR5, R11 ;  /* 0x00000005160b7c24 */ /* 0x000fe4000f8e020b */
[----:B------:R-:W-:-:S02]  /*3af0*/  IMAD.MOV.U32 R14, RZ, RZ, R20 ;  /* 0x000000ffff0e7224 */ /* 0x000fc400078e0014 */
[----:B------:R-:W-:Y:S02]  /*3b00*/  IMAD.IADD R15, R21, 0x1, R11 ;  /* 0x00000001150f7824 */ /* 0x000fe400078e020b */
[-C--:B0-----:R-:W-:Y:S02]  /*3b10*/  IMAD R106, R107, R108.reuse, RZ ;  /* 0x0000006c6b6a7224 */ /* 0x081fe400078e02ff */
[----:B------:R-:W-:-:S04]  /*3b20*/  IMAD.WIDE.U32 R8, R113, R108, R14 ;  /* 0x0000006c71087225 */ /* 0x000fc800078e000e */
[----:B------:R-:W-:Y:S01]  /*3b30*/  IMAD R107, R113, R109, R106 ;  /* 0x0000006d716b7224 */ /* 0x000fe200078e026a */
[----:B-1----:R-:W-:-:S04]  /*3b40*/  IADD3 R8, P0, R8, R110, RZ ;  /* 0x0000006e08087210 */ /* 0x002fc80007f1e0ff */
[----:B------:R-:W-:Y:S01]  /*3b50*/  IADD3.X R9, R111, R9, R107, P0, !PT ;  /* 0x000000096f097210 */ /* 0x000fe200007fe46b */
[----:B------:R-:W-:Y:S08]  /*3b60*/  @P1 BRA `(.L_x_31) ;  /* 0x0000000000041947 */ /* 0x000ff00003800000 */
[----:B--2---:R0:W5:Y:S02]  /*3b70*/  LDG.E.U8 R105, desc[UR36][R8.64] ;  /* 0x0000002408697981 */ /* 0x004164000c1e1100 */
.L_x_31:
[----:B------:R-:W-:Y:S05]  /*3b80*/  BSYNC B1 ;  /* 0x0000000000017941 */ /* 0x000fea0003800000 */
.L_x_30:
[----:B-----5:R-:W-:Y:S01]  /*3b90*/  LOP3.LUT R13, R105, 0xffff, RZ, 0xc0, !PT ;  /* 0x0000ffff690d7812 */ /* 0x020fe200078ec0ff */
[----:B------:R-:W-:Y:S01]  /*3ba0*/  IMAD.SHL.U32 R10, R108, 0x8, RZ ;  /* 0x000000086c0a7824 */ /* 0x000fe200078e00ff */
[----:B------:R-:W-:Y:S01]  /*3bb0*/  ISETP.GE.AND P2, PT, R12, 0x2, PT ;  /* 0x000000020c00780c */ /* 0x000fe20003f46270 */
[----:B------:R-:W-:Y:S01]  /*3bc0*/  BSSY B1, `(.L_x_32) ;  /* 0x000000e000017945 */ /* 0x000fe20003800000 */
[----:B------:R-:W-:Y:S02]  /*3bd0*/  PRMT R13, R13, 0x8880, RZ ;  /* 0x000088800d0d7816 */ /* 0x000fe400000000ff */
[----:B------:R-:W-:Y:S02]  /*3be0*/  ISETP.LT.OR P0, PT, R3, 0x1, !P2 ;  /* 0x000000010300780c */ /* 0x000fe40005701670 */
[----:B------:R-:W-:Y:S01]  /*3bf0*/  SHF.L.U64.HI R11, R108, 0x3, R109 ;  /* 0x000000036c0b7819 */ /* 0x000fe2000001026d */
[----:B------:R-:W-:-:S04]  /*3c00*/  IMAD R22, R13, R104, RZ ;  /* 0x000000680d167224 */ /* 0x000fc800078e02ff */
[----:B------:R-:W-:Y:S02]  /*3c10*/  @!P1 IMAD R13, R88, R23, R22 ;  /* 0x00000017580d9224 */ /* 0x000fe400078e0216 */
[----:B------:R-:W-:-:S03]  /*3c20*/  IMAD.WIDE.U32 R10, R113, R108, R10 ;  /* 0x0000006c710a7225 */ /* 0x000fc600078e000a */
[----:B------:R1:W-:Y:S01]  /*3c30*/  @!P1 STG.E.U8 desc[UR36][R4.64], R13 ;  /* 0x0000000d04009986 */ /* 0x0003e2000c101124 */
[----:B------:R-:W-:Y:S01]  /*3c40*/  IADD3 R10, P4, P5, R20, R110, R10 ;  /* 0x0000006e140a7210 */ /* 0x000fe20007d9e00a */
[----:B------:R-:W-:Y:S01]  /*3c50*/  IMAD.IADD R20, R107, 0x1, R11 ;  /* 0x000000016b147824 */ /* 0x000fe200078e020b */
[----:B------:R-:W-:Y:S11]  /*3c60*/  @P0 BRA `(.L_x_33) ;  /* 0x00000000000c0947 */ /* 0x000ff60003800000 */
[----:B--2---:R-:W1:Y:S02]  /*3c70*/  LDG.E.U8 R105, desc[UR36][R8.64+0x1] ;  /* 0x0000012408697981 */ /* 0x004e64000c1e1100 */
[----:B-1----:R-:W-:-:S05]  /*3c80*/  PRMT R13, R105, 0x8880, RZ ;  /* 0x00008880690d7816 */ /* 0x002fca00000000ff */
[----:B------:R-:W-:-:S07]  /*3c90*/  IMAD R22, R13, R104, RZ ;  /* 0x000000680d167224 */ /* 0x000fce00078e02ff */
.L_x_33:
[----:B------:R-:W-:Y:S05]  /*3ca0*/  BSYNC B1 ;  /* 0x0000000000017941 */ /* 0x000fea0003800000 */
.L_x_32:
[----:B------:R-:W-:Y:S01]  /*3cb0*/  ISETP.LT.OR P3, PT, R3, 0x9, !P3 ;  /* 0x000000090300780c */ /* 0x000fe20005f61670 */
[----:B------:R-:W-:Y:S01]  /*3cc0*/  @!P0 IMAD R89, R89, R23, R22 ;  /* 0x0000001759598224 */ /* 0x000fe200078e0216 */
[C---:B------:R-:W-:Y:S01]  /*3cd0*/  ISETP.GE.AND P1, PT, R12.reuse, 0x9, PT ;  /* 0x000000090c00780c */ /* 0x040fe20003f26270 */
[----:B------:R-:W-:Y:S01]  /*3ce0*/  BSSY B1, `(.L_x_34) ;  /* 0x000000b000017945 */ /* 0x000fe20003800000 */
[----:B------:R-:W-:Y:S02]  /*3cf0*/  IADD3.X R11, R15, R111, R20, P4, P5 ;  /* 0x0000006f0f0b7210 */ /* 0x000fe400027ea414 */
[----:B------:R3:W-:Y:S01]  /*3d00*/  @!P0 STG.E.U8 desc[UR36][R4.64+0x1], R89 ;  /* 0x0000015904008986 */ /* 0x0007e2000c101124 */
[----:B------:R-:W-:Y:S02]  /*3d10*/  ISETP.GE.AND P0, PT, R12, 0xa, PT ;  /* 0x0000000a0c00780c */ /* 0x000fe40003f06270 */
[C---:B------:R-:W-:Y:S02]  /*3d20*/  ISETP.LT.OR P2, PT, R3.reuse, 0x9, !P2 ;  /* 0x000000090300780c */ /* 0x040fe40005741670 */
[----:B------:R-:W-:-:S02]  /*3d30*/  ISETP.LT.OR P5, PT, R3, 0x1, !P1 ;  /* 0x000000010300780c */ /* 0x000fc40004fa1670 */
[----:B------:R-:W-:Y:S01]  /*3d40*/  ISETP.LT.OR P4, PT, R3, 0x1, !P0 ;  /* 0x000000010300780c */ /* 0x000fe20004781670 */
[----:B------:R-:W-:-:S12]  /*3d50*/  @P3 BRA `(.L_x_35) ;  /* 0x00000000000c3947 */ /* 0x000fd80003800000 */
[----:B--2---:R-:W1:Y:S02]  /*3d60*/  LDG.E.U8 R105, desc[UR36][R10.64] ;  /* 0x000000240a697981 */ /* 0x004e64000c1e1100 */
[----:B-1----:R-:W-:-:S05]  /*3d70*/  PRMT R13, R105, 0x8880, RZ ;  /* 0x00008880690d7816 */ /* 0x002fca00000000ff */
[----:B------:R-:W-:-:S07]  /*3d80*/  IMAD R22, R13, R104, RZ ;  /* 0x000000680d167224 */ /* 0x000fce00078e02ff */
.L_x_35:
[----:B------:R-:W-:Y:S05]  /*3d90*/  BSYNC B1 ;  /* 0x0000000000017941 */ /* 0x000fea0003800000 */
.L_x_34:
[----:B-1----:R-:W-:Y:S01]  /*3da0*/  @!P3 IMAD R13, R90, R23, R22 ;  /* 0x000000175a0db224 */ /* 0x002fe200078e0216 */
[----:B------:R-:W-:Y:S04]  /*3db0*/  BSSY B1, `(.L_x_36) ;  /* 0x0000006000017945 */ /* 0x000fe80003800000 */
[----:B------:R1:W-:Y:S01]  /*3dc0*/  @!P3 STG.E.U8 desc[UR36][R6.64], R13 ;  /* 0x0000000d0600b986 */ /* 0x0003e2000c101124 */
[----:B------:R-:W-:Y:S05]  /*3dd0*/  @P2 BRA `(.L_x_37) ;  /* 0x00000000000c2947 */ /* 0x000fea0003800000 */
[----:B--2---:R-:W1:Y:S02]  /*3de0*/  LDG.E.U8 R105, desc[UR36][R10.64+0x1] ;  /* 0x000001240a697981 */ /* 0x004e64000c1e1100 */
[----:B-1----:R-:W-:-:S05]  /*3df0*/  PRMT R13, R105, 0x8880, RZ ;  /* 0x00008880690d7816 */ /* 0x002fca00000000ff */
[----:B------:R-:W-:-:S07]  /*3e00*/  IMAD R22, R13, R104, RZ ;  /* 0x000000680d167224 */ /* 0x000fce00078e02ff */
.L_x_37:
[----:B------:R-:W-:Y:S05]  /*3e10*/  BSYNC B1 ;  /* 0x0000000000017941 */ /* 0x000fea0003800000 */
.L_x_36:
[----:B------:R-:W-:Y:S01]  /*3e20*/  @!P2 IMAD R91, R91, R23, R22 ;  /* 0x000000175b5ba224 */ /* 0x000fe200078e0216 */
[----:B------:R-:W-:Y:S04]  /*3e30*/  BSSY B1, `(.L_x_38) ;  /* 0x0000006000017945 */ /* 0x000fe80003800000 */
[----:B------:R4:W-:Y:S01]  /*3e40*/  @!P2 STG.E.U8 desc[UR36][R6.64+0x1], R91 ;  /* 0x0000015b0600a986 */ /* 0x0009e2000c101124 */
[----:B------:R-:W-:Y:S05]  /*3e50*/  @P5 BRA `(.L_x_39) ;  /* 0x00000000000c5947 */ /* 0x000fea0003800000 */
[----:B--2---:R-:W1:Y:S02]  /*3e60*/  LDG.E.U8 R105, desc[UR36][R8.64+0x8] ;  /* 0x0000082408697981 */ /* 0x004e64000c1e1100 */
[----:B-1----:R-:W-:-:S05]  /*3e70*/  PRMT R13, R105, 0x8880, RZ ;  /* 0x00008880690d7816 */ /* 0x002fca00000000ff */
[----:B------:R-:W-:-:S07]  /*3e80*/  IMAD R22, R13, R104, RZ ;  /* 0x000000680d167224 */ /* 0x000fce00078e02ff */
.L_x_39:
[----:B------:R-:W-:Y:S05]  /*3e90*/  BSYNC B1 ;  /* 0x0000000000017941 */ /* 0x000fea0003800000 */
.L_x_38:
[----:B-1----:R-:W-:Y:S01]  /*3ea0*/  @!P5 IMAD R13, R92, R23, R22 ;  /* 0x000000175c0dd224 */ /* 0x002fe200078e0216 */
[----:B------:R-:W-:Y:S04]  /*3eb0*/  BSSY B1, `(.L_x_40) ;  /* 0x0000006000017945 */ /* 0x000fe80003800000 */
[----:B------:R1:W-:Y:S01]  /*3ec0*/  @!P5 STG.E.U8 desc[UR36][R4.64+0x8], R13 ;  /* 0x0000080d0400d986 */ /* 0x0003e2000c101124 */
[----:B------:R-:W-:Y:S05]  /*3ed0*/  @P4 BRA `(.L_x_41) ;  /* 0x00000000000c4947 */ /* 0x000fea0003800000 */
[----:B--2---:R-:W1:Y:S02]  /*3ee0*/  LDG.E.U8 R105, desc[UR36][R8.64+0x9] ;  /* 0x0000092408697981 */ /* 0x004e64000c1e1100 */
[----:B-1----:R-:W-:-:S05]  /*3ef0*/  PRMT R13, R105, 0x8880, RZ ;  /* 0x00008880690d7816 */ /* 0x002fca00000000ff */
[----:B------:R-:W-:-:S07]  /*3f00*/  IMAD R22, R13, R104, RZ ;  /* 0x000000680d167224 */ /* 0x000fce00078e02ff */
.L_x_41:
[----:B------:R-:W-:Y:S05]  /*3f10*/  BSYNC B1 ;  /* 0x0000000000017941 */ /* 0x000fea0003800000 */
.L_x_40:
[----:B------:R-:W-:Y:S01]  /*3f20*/  ISETP.LT.OR P1, PT, R3, 0x9, !P1 ;  /* 0x000000090300780c */ /* 0x000fe20004f21670 */
[----:B------:R-:W-:Y:S01]  /*3f30*/  @!P4 IMAD R93, R93, R23, R22 ;  /* 0x000000175d5dc224 */ /* 0x000fe200078e0216 */
[C---:B------:R-:W-:Y:S01]  /*3f40*/  ISETP.GE.AND P3, PT, R12.reuse, 0x11, PT ;  /* 0x000000110c00780c */ /* 0x040fe20003f66270 */
[----:B------:R-:W-:Y:S01]  /*3f50*/  BSSY B1, `(.L_x_42) ;  /* 0x000000a000017945 */ /* 0x000fe20003800000 */
[----:B------:R-:W-:Y:S02]  /*3f60*/  ISETP.GE.AND P2, PT, R12, 0x12, PT ;  /* 0x000000120c00780c */ /* 0x000fe40003f46270 */
[----:B------:R0:W-:Y:S01]  /*3f70*/  @!P4 STG.E.U8 desc[UR36][R4.64+0x9], R93 ;  /* 0x0000095d0400c986 */ /* 0x0001e2000c101124 */
[C---:B------:R-:W-:Y:S02]  /*3f80*/  ISETP.LT.OR P0, PT, R3.reuse, 0x9, !P0 ;  /* 0x000000090300780c */ /* 0x040fe40004701670 */
[C---:B------:R-:W-:Y:S02]  /*3f90*/  ISETP.LT.OR P5, PT, R3.reuse, 0x1, !P3 ;  /* 0x000000010300780c */ /* 0x040fe40005fa1670 */
[----:B------:R-:W-:-:S02]  /*3fa0*/  ISETP.LT.OR P4, PT, R3, 0x1, !P2 ;  /* 0x000000010300780c */ /* 0x000fc40005781670 */
[----:B------:R-:W-:Y:S11]  /*3fb0*/  @P1 BRA `(.L_x_43) ;  /* 0x00000000000c1947 */ /* 0x000ff60003800000 */
[----:B--2---:R-:W1:Y:S02]  /*3fc0*/  LDG.E.U8 R105, desc[UR36][R10.64+0x8] ;  /* 0x000008240a697981 */ /* 0x004e64000c1e1100 */
[----:B-1----:R-:W-:-:S05]  /*3fd0*/  PRMT R13, R105, 0x8880, RZ ;  /* 0x00008880690d7816 */ /* 0x002fca00000000ff */
[----:B------:R-:W-:-:S07]  /*3fe0*/  IMAD R22, R13, R104, RZ ;  /* 0x000000680d167224 */ /* 0x000fce00078e02ff */
.L_x_43:
[----:B------:R-:W-:Y:S05]  /*3ff0*/  BSYNC B1 ;  /* 0x0000000000017941 */ /* 0x000fea0003800000 */
.L_x_42:
[----:B-1----:R-:W-:Y:S01]  /*4000*/  @!P1 IMAD R13, R94, R23, R22 ;  /* 0x000000175e0d9224 */ /* 0x002fe200078e0216 */
[----:B------:R-:W-:Y:S04]  /*4010*/  BSSY B1, `(.L_x_44) ;  /* 0x0000006000017945 */ /* 0x000fe80003800000 */
[----:B------:R1:W-:Y:S01]  /*4020*/  @!P1 STG.E.U8 desc[UR36][R6.64+0x8], R13 ;  /* 0x0000080d06009986 */ /* 0x0003e2000c101124 */
[----:B------:R-:W-:Y:S05]  /*4030*/  @P0 BRA `(.L_x_45) ;  /* 0x00000000000c0947 */ /* 0x000fea0003800000 */
[----:B--2---:R-:W1:Y:S02]  /*4040*/  LDG.E.U8 R105, desc[UR36][R10.64+0x9] ;  /* 0x000009240a697981 */ /* 0x004e64000c1e1100 */
[----:B-1----:R-:W-:-:S05]  /*4050*/  PRMT R13, R105, 0x8880, RZ ;  /* 0x00008880690d7816 */ /* 0x002fca00000000ff */
[----:B------:R-:W-:-:S07]  /*4060*/  IMAD R22, R13, R104, RZ ;  /* 0x000000680d167224 */ /* 0x000fce00078e02ff */
.L_x_45:
[----:B------:R-:W-:Y:S05]  /*4070*/  BSYNC B1 ;  /* 0x0000000000017941 */ /* 0x000fea0003800000 */
.L_x_44:
[----:B------:R-:W-:Y:S01]  /*4080*/  @!P0 IMAD R95, R95, R23, R22 ;  /* 0x000000175f5f8224 */ /* 0x000fe200078e0216 */
[----:B------:R-:W-:Y:S04]  /*4090*/  BSSY B1, `(.L_x_46) ;  /* 0x0000006000017945 */ /* 0x000fe80003800000 */
[----:B------:R0:W-:Y:S01]  /*40a0*/  @!P0 STG.E.U8 desc[UR36][R6.64+0x9], R95 ;  /* 0x0000095f06008986 */ /* 0x0001e2000c101124 */
[----:B------:R-:W-:Y:S05]  /*40b0*/  @P5 BRA `(.L_x_47) ;  /* 0x00000000000c5947 */ /* 0x000fea0003800000 */
[----:B--2---:R-:W1:Y:S02]  /*40c0*/  LDG.E.U8 R105, desc[UR36][R8.64+0x10] ;  /* 0x0000102408697981 */ /* 0x004e64000c1e1100 */
[----:B-1----:R-:W-:-:S05]  /*40d0*/  PRMT R13, R105, 0x8880, RZ ;  /* 0x00008880690d7816 */ /* 0x002fca00000000ff */
[----:B------:R-:W-:-:S07]  /*40e0*/  IMAD R22, R13, R104, RZ ;  /* 0x000000680d167224 */ /* 0x000fce00078e02ff */
.L_x_47:
[----:B------:R-:W-:Y:S05]  /*40f0*/  BSYNC B1 ;  /* 0x0000000000017941 */ /* 0x000fea0003800000 */
.L_x_46:
[----:B-1----:R-:W-:Y:S01]  /*4100*/  @!P5 IMAD R13, R96, R23, R22 ;  /* 0x00000017600dd224 */ /* 0x002fe200078e0216 */
[----:B------:R-:W-:Y:S04]  /*4110*/  BSSY B1, `(.L_x_48) ;  /* 0x0000006000017945 */ /* 0x000fe80003800000 */
[----:B------:R1:W-:Y:S01]  /*4120*/  @!P5 STG.E.U8 desc[UR36][R4.64+0x10], R13 ;  /* 0x0000100d0400d986 */ /* 0x0003e2000c101124 */
[----:B------:R-:W-:Y:S05]  /*4130*/  @P4 BRA `(.L_x_49) ;  /* 0x00000000000c4947 */ /* 0x000fea0003800000 */
[----:B--2---:R-:W1:Y:S02]  /*4140*/  LDG.E.U8 R105, desc[UR36][R8.64+0x11] ;  /* 0x0000112408697981 */ /* 0x004e64000c1e1100 */
[----:B-1----:R-:W-:-:S05]  /*4150*/  PRMT R13, R105, 0x8880, RZ ;  /* 0x00008880690d7816 */ /* 0x002fca00000000ff */
[----:B------:R-:W-:-:S07]  /*4160*/  IMAD R22, R13, R104, RZ ;  /* 0x000000680d167224 */ /* 0x000fce00078e02ff */
.L_x_49:
[----:B------:R-:W-:Y:S05]  /*4170*/  BSYNC B1 ;  /* 0x0000000000017941 */ /* 0x000fea0003800000 */
.L_x_48:
        /* <DEDUP_REMOVED lines=13> */
.L_x_51:
[----:B------:R-:W-:Y:S05]  /*4250*/  BSYNC B1 ;  /* 0x0000000000017941 */ /* 0x000fea0003800000 */
.L_x_50:
[----:B-1----:R-:W-:Y:S01]  /*4260*/  @!P3 IMAD R13, R98, R23, R22 ;  /* 0x00000017620db224 */ /* 0x002fe200078e0216 */
[----:B------:R-:W-:Y:S04]  /*4270*/  BSSY B1, `(.L_x_52) ;  /* 0x0000006000017945 */ /* 0x000fe80003800000 */
[----:B------:R1:W-:Y:S01]  /*4280*/  @!P3 STG.E.U8 desc[UR36][R6.64+0x10], R13 ;  /* 0x0000100d0600b986 */ /* 0x0003e2000c101124 */
[----:B------:R-:W-:Y:S05]  /*4290*/  @P2 BRA `(.L_x_53) ;  /* 0x00000000000c2947 */ /* 0x000fea0003800000 */
[----:B--2---:R-:W1:Y:S02]  /*42a0*/  LDG.E.U8 R105, desc[UR36][R10.64+0x11] ;  /* 0x000011240a697981 */ /* 0x004e64000c1e1100 */
[----:B-1----:R-:W-:-:S05]  /*42b0*/  PRMT R13, R105, 0x8880, RZ ;  /* 0x00008880690d7816 */ /* 0x002fca00000000ff */
[----:B------:R-:W-:-:S07]  /*42c0*/  IMAD R22, R13, R104, RZ ;  /* 0x000000680d167224 */ /* 0x000fce00078e02ff */
.L_x_53:
[----:B------:R-:W-:Y:S05]  /*42d0*/  BSYNC B1 ;  /* 0x0000000000017941 */ /* 0x000fea0003800000 */
.L_x_52:
[----:B------:R-:W-:Y:S01]  /*42e0*/  @!P2 IMAD R99, R99, R23, R22 ;  /* 0x000000176363a224 */ /* 0x000fe200078e0216 */
[----:B------:R-:W-:Y:S04]  /*42f0*/  BSSY B1, `(.L_x_54) ;  /* 0x0000006000017945 */ /* 0x000fe80003800000 */
[----:B------:R0:W-:Y:S01]  /*4300*/  @!P2 STG.E.U8 desc[UR36][R6.64+0x11], R99 ;  /* 0x000011630600a986 */ /* 0x0001e2000c101124 */
[----:B------:R-:W-:Y:S05]  /*4310*/  @P5 BRA `(.L_x_55) ;  /* 0x00000000000c5947 */ /* 0x000fea0003800000 */
[----:B--2---:R-:W1:Y:S02]  /*4320*/  LDG.E.U8 R105, desc[UR36][R8.64+0x18] ;  /* 0x0000182408697981 */ /* 0x004e64000c1e1100 */
[----:B-1----:R-:W-:-:S05]  /*4330*/  PRMT R13, R105, 0x8880, RZ ;  /* 0x00008880690d7816 */ /* 0x002fca00000000ff */
[----:B------:R-:W-:-:S07]  /*4340*/  IMAD R22, R13, R104, RZ ;  /* 0x000000680d167224 */ /* 0x000fce00078e02ff */
.L_x_55:
[----:B------:R-:W-:Y:S05]  /*4350*/  BSYNC B1 ;  /* 0x0000000000017941 */ /* 0x000fea0003800000 */
.L_x_54:
[----:B-1----:R-:W-:Y:S01]  /*4360*/  @!P5 IMAD R13, R100, R23, R22 ;  /* 0x00000017640dd224 */ /* 0x002fe200078e0216 */
[----:B------:R-:W-:Y:S04]  /*4370*/  BSSY B1, `(.L_x_56) ;  /* 0x0000006000017945 */ /* 0x000fe80003800000 */
[----:B------:R1:W-:Y:S01]  /*4380*/  @!P5 STG.E.U8 desc[UR36][R4.64+0x18], R13 ;  /* 0x0000180d0400d986 */ /* 0x0003e2000c101124 */
[----:B------:R-:W-:Y:S05]  /*4390*/  @P4 BRA `(.L_x_57) ;  /* 0x00000000000c4947 */ /* 0x000fea0003800000 */
[----:B--2---:R-:W1:Y:S02]  /*43a0*/  LDG.E.U8 R105, desc[UR36][R8.64+0x19] ;  /* 0x0000192408697981 */ /* 0x004e64000c1e1100 */
[----:B-1----:R-:W-:-:S05]  /*43b0*/  PRMT R13, R105, 0x8880, RZ ;  /* 0x00008880690d7816 */ /* 0x002fca00000000ff */
[----:B------:R-:W-:-:S07]  /*43c0*/  IMAD R22, R13, R104, RZ ;  /* 0x000000680d167224 */ /* 0x000fce00078e02ff */
.L_x_57:
[----:B------:R-:W-:Y:S05]  /*43d0*/  BSYNC B1 ;  /* 0x0000000000017941 */ /* 0x000fea0003800000 */
.L_x_56:
        /* <DEDUP_REMOVED lines=13> */
.L_x_59:
[----:B------:R-:W-:Y:S05]  /*44b0*/  BSYNC B1 ;  /* 0x0000000000017941 */ /* 0x000fea0003800000 */
.L_x_58:
[----:B-1----:R-:W-:Y:S01]  /*44c0*/  @!P1 IMAD R13, R102, R23, R22 ;  /* 0x00000017660d9224 */ /* 0x002fe200078e0216 */
[----:B------:R-:W-:Y:S04]  /*44d0*/  BSSY B1, `(.L_x_60) ;  /* 0x0000006000017945 */ /* 0x000fe80003800000 */
[----:B------:R1:W-:Y:S01]  /*44e0*/  @!P1 STG.E.U8 desc[UR36][R6.64+0x18], R13 ;  /* 0x0000180d06009986 */ /* 0x0003e2000c101124 */
[----:B------:R-:W-:Y:S05]  /*44f0*/  @P0 BRA `(.L_x_61) ;  /* 0x00000000000c0947 */ /* 0x000fea0003800000 */
[----:B--2---:R-:W1:Y:S02]  /*4500*/  LDG.E.U8 R105, desc[UR36][R10.64+0x19] ;  /* 0x000019240a697981 */ /* 0x004e64000c1e1100 */
[----:B-1----:R-:W-:-:S05]  /*4510*/  PRMT R13, R105, 0x8880, RZ ;  /* 0x00008880690d7816 */ /* 0x002fca00000000ff */
[----:B------:R-:W-:-:S07]  /*4520*/  IMAD R22, R13, R104, RZ ;  /* 0x000000680d167224 */ /* 0x000fce00078e02ff */
.L_x_61:
[----:B------:R-:W-:Y:S05]  /*4530*/  BSYNC B1 ;  /* 0x0000000000017941 */ /* 0x000fea0003800000 */
.L_x_60:
[----:B------:R-:W-:Y:S01]  /*4540*/  @!P0 IMAD R103, R103, R23, R22 ;  /* 0x0000001767678224 */ /* 0x000fe200078e0216 */
[----:B------:R-:W-:Y:S04]  /*4550*/  BSSY B1, `(.L_x_62) ;  /* 0x0000006000017945 */ /* 0x000fe80003800000 */
[----:B------:R0:W-:Y:S01]  /*4560*/  @!P0 STG.E.U8 desc[UR36][R6.64+0x19], R103 ;  /* 0x0000196706008986 */ /* 0x0001e2000c101124 */
[----:B------:R-:W-:Y:S05]  /*4570*/  @P5 BRA `(.L_x_63) ;  /* 0x00000000000c5947 */ /* 0x000fea0003800000 */
[----:B--2---:R-:W1:Y:S02]  /*4580*/  LDG.E.U8 R105, desc[UR36][R8.64+0x20] ;  /* 0x0000202408697981 */ /* 0x004e64000c1e1100 */
[----:B-1----:R-:W-:-:S05]  /*4590*/  PRMT R13, R105, 0x8880, RZ ;  /* 0x00008880690d7816 */ /* 0x002fca00000000ff */
[----:B------:R-:W-:-:S07]  /*45a0*/  IMAD R22, R13, R104, RZ ;  /* 0x000000680d167224 */ /* 0x000fce00078e02ff */
.L_x_63:
[----:B------:R-:W-:Y:S05]  /*45b0*/  BSYNC B1 ;  /* 0x0000000000017941 */ /* 0x000fea0003800000 */
.L_x_62:
[----:B-1----:R-:W-:Y:S01]  /*45c0*/  @!P5 IMAD R13, R72, R23, R22 ;  /* 0x00000017480dd224 */ /* 0x002fe200078e0216 */
[----:B------:R-:W-:Y:S04]  /*45d0*/  BSSY B1, `(.L_x_64) ;  /* 0x0000006000017945 */ /* 0x000fe80003800000 */
[----:B------:R1:W-:Y:S01]  /*45e0*/  @!P5 STG.E.U8 desc[UR36][R4.64+0x20], R13 ;  /* 0x0000200d0400d986 */ /* 0x0003e2000c101124 */
[----:B------:R-:W-:Y:S05]  /*45f0*/  @P4 BRA `(.L_x_65) ;  /* 0x00000000000c4947 */ /* 0x000fea0003800000 */
[----:B--2---:R-:W1:Y:S02]  /*4600*/  LDG.E.U8 R105, desc[UR36][R8.64+0x21] ;  /* 0x0000212408697981 */ /* 0x004e64000c1e1100 */
[----:B-1----:R-:W-:-:S05]  /*4610*/  PRMT R13, R105, 0x8880, RZ ;  /* 0x00008880690d7816 */ /* 0x002fca00000000ff */
[----:B------:R-:W-:-:S07]  /*4620*/  IMAD R22, R13, R104, RZ ;  /* 0x000000680d167224 */ /* 0x000fce00078e02ff */
.L_x_65:
[----:B------:R-:W-:Y:S05]  /*4630*/  BSYNC B1 ;  /* 0x0000000000017941 */ /* 0x000fea0003800000 */
.L_x_64:
        /* <DEDUP_REMOVED lines=13> */
.L_x_67:
[----:B------:R-:W-:Y:S05]  /*4710*/  BSYNC B1 ;  /* 0x0000000000017941 */ /* 0x000fea0003800000 */
.L_x_66:
[----:B-1----:R-:W-:Y:S01]  /*4720*/  @!P3 IMAD R13, R74, R23, R22 ;  /* 0x000000174a0db224 */ /* 0x002fe200078e0216 */
[----:B------:R-:W-:Y:S04]  /*4730*/  BSSY B1, `(.L_x_68) ;  /* 0x0000006000017945 */ /* 0x000fe80003800000 */
[----:B------:R1:W-:Y:S01]  /*4740*/  @!P3 STG.E.U8 desc[UR36][R6.64+0x20], R13 ;  /* 0x0000200d0600b986 */ /* 0x0003e2000c101124 */
[----:B------:R-:W-:Y:S05]  /*4750*/  @P2 BRA `(.L_x_69) ;  /* 0x00000000000c2947 */ /* 0x000fea0003800000 */
[----:B--2---:R-:W1:Y:S02]  /*4760*/  LDG.E.U8 R105, desc[UR36][R10.64+0x21] ;  /* 0x000021240a697981 */ /* 0x004e64000c1e1100 */
[----:B-1----:R-:W-:-:S05]  /*4770*/  PRMT R13, R105, 0x8880, RZ ;  /* 0x00008880690d7816 */ /* 0x002fca00000000ff */
[----:B------:R-:W-:-:S07]  /*4780*/  IMAD R22, R13, R104, RZ ;  /* 0x000000680d167224 */ /* 0x000fce00078e02ff */
.L_x_69:
[----:B------:R-:W-:Y:S05]  /*4790*/  BSYNC B1 ;  /* 0x0000000000017941 */ /* 0x000fea0003800000 */
.L_x_68:
[----:B------:R-:W-:Y:S01]  /*47a0*/  @!P2 IMAD R75, R75, R23, R22 ;  /* 0x000000174b4ba224 */ /* 0x000fe200078e0216 */
[----:B------:R-:W-:Y:S04]  /*47b0*/  BSSY B1, `(.L_x_70) ;  /* 0x0000006000017945 */ /* 0x000fe80003800000 */
[----:B------:R0:W-:Y:S01]  /*47c0*/  @!P2 STG.E.U8 desc[UR36][R6.64+0x21], R75 ;  /* 0x0000214b0600a986 */ /* 0x0001e2000c101124 */
[----:B------:R-:W-:Y:S05]  /*47d0*/  @P5 BRA `(.L_x_71) ;  /* 0x00000000000c5947 */ /* 0x000fea0003800000 */
[----:B--2---:R-:W1:Y:S02]  /*47e0*/  LDG.E.U8 R105, desc[UR36][R8.64+0x28] ;  /* 0x0000282408697981 */ /* 0x004e64000c1e1100 */
[----:B-1----:R-:W-:-:S05]  /*47f0*/  PRMT R13, R105, 0x8880, RZ ;  /* 0x00008880690d7816 */ /* 0x002fca00000000ff */
[----:B------:R-:W-:-:S07]  /*4800*/  IMAD R22, R13, R104, RZ ;  /* 0x000000680d167224 */ /* 0x000fce00078e02ff */
.L_x_71:
[----:B------:R-:W-:Y:S05]  /*4810*/  BSYNC B1 ;  /* 0x0000000000017941 */ /* 0x000fea0003800000 */
.L_x_70:
[----:B-1----:R-:W-:Y:S01]  /*4820*/  @!P5 IMAD R13, R76, R23, R22 ;  /* 0x000000174c0dd224 */ /* 0x002fe200078e0216 */
[----:B------:R-:W-:Y:S04]  /*4830*/  BSSY B1, `(.L_x_72) ;  /* 0x0000006000017945 */ /* 0x000fe80003800000 */
[----:B------:R1:W-:Y:S01]  /*4840*/  @!P5 STG.E.U8 desc[UR36][R4.64+0x28], R13 ;  /* 0x0000280d0400d986 */ /* 0x0003e2000c101124 */
[----:B------:R-:W-:Y:S05]  /*4850*/  @P4 BRA `(.L_x_73) ;  /* 0x00000000000c4947 */ /* 0x000fea0003800000 */
[----:B--2---:R-:W1:Y:S02]  /*4860*/  LDG.E.U8 R105, desc[UR36][R8.64+0x29] ;  /* 0x0000292408697981 */ /* 0x004e64000c1e1100 */
[----:B-1----:R-:W-:-:S05]  /*4870*/  PRMT R13, R105, 0x8880, RZ ;  /* 0x00008880690d7816 */ /* 0x002fca00000000ff */
[----:B------:R-:W-:-:S07]  /*4880*/  IMAD R22, R13, R104, RZ ;  /* 0x000000680d167224 */ /* 0x000fce00078e02ff */
.L_x_73:
[----:B------:R-:W-:Y:S05]  /*4890*/  BSYNC B1 ;  /* 0x0000000000017941 */ /* 0x000fea0003800000 */
.L_x_72:
        /* <DEDUP_REMOVED lines=13> */
.L_x_75:
[----:B------:R-:W-:Y:S05]  /*4970*/  BSYNC B1 ;  /* 0x0000000000017941 */ /* 0x000fea0003800000 */
.L_x_74:
[----:B-1----:R-:W-:Y:S01]  /*4980*/  @!P1 IMAD R13, R78, R23, R22 ;  /* 0x000000174e0d9224 */ /* 0x002fe200078e0216 */
[----:B------:R-:W-:Y:S04]  /*4990*/  BSSY B1, `(.L_x_76) ;  /* 0x0000006000017945 */ /* 0x000fe80003800000 */
[----:B------:R1:W-:Y:S01]  /*49a0*/  @!P1 STG.E.U8 desc[UR36][R6.64+0x28], R13 ;  /* 0x0000280d06009986 */ /* 0x0003e2000c101124 */
[----:B------:R-:W-:Y:S05]  /*49b0*/  @P0 BRA `(.L_x_77) ;  /* 0x00000000000c0947 */ /* 0x000fea0003800000 */
[----:B--2---:R-:W1:Y:S02]  /*49c0*/  LDG.E.U8 R105, desc[UR36][R10.64+0x29] ;  /* 0x000029240a697981 */ /* 0x004e64000c1e1100 */
[----:B-1----:R-:W-:-:S05]  /*49d0*/  PRMT R13, R105, 0x8880, RZ ;  /* 0x00008880690d7816 */ /* 0x002fca00000000ff */
[----:B------:R-:W-:-:S07]  /*49e0*/  IMAD R22, R13, R104, RZ ;  /* 0x000000680d167224 */ /* 0x000fce00078e02ff */
.L_x_77:
[----:B------:R-:W-:Y:S05]  /*49f0*/  BSYNC B1 ;  /* 0x0000000000017941 */ /* 0x000fea0003800000 */
.L_x_76:
[----:B------:R-:W-:Y:S01]  /*4a00*/  @!P0 IMAD R79, R79, R23, R22 ;  /* 0x000000174f4f8224 */ /* 0x000fe200078e0216 */
[----:B------:R-:W-:Y:S04]  /*4a10*/  BSSY B1, `(.L_x_78) ;  /* 0x0000006000017945 */ /* 0x000fe80003800000 */
[----:B------:R0:W-:Y:S01]  /*4a20*/  @!P0 STG.E.U8 desc[UR36][R6.64+0x29], R79 ;  /* 0x0000294f06008986 */ /* 0x0001e2000c101124 */
[----:B------:R-:W-:Y:S05]  /*4a30*/  @P5 BRA `(.L_x_79) ;  /* 0x00000000000c5947 */ /* 0x000fea0003800000 */
[----:B--2---:R-:W1:Y:S02]  /*4a40*/  LDG.E.U8 R105, desc[UR36][R8.64+0x30] ;  /* 0x0000302408697981 */ /* 0x004e64000c1e1100 */
[----:B-1----:R-:W-:-:S05]  /*4a50*/  PRMT R13, R105, 0x8880, RZ ;  /* 0x00008880690d7816 */ /* 0x002fca00000000ff */
[----:B------:R-:W-:-:S07]  /*4a60*/  IMAD R22, R13, R104, RZ ;  /* 0x000000680d167224 */ /* 0x000fce00078e02ff */
.L_x_79:
[----:B------:R-:W-:Y:S05]  /*4a70*/  BSYNC B1 ;  /* 0x0000000000017941 */ /* 0x000fea0003800000 */
.L_x_78:
[----:B-1----:R-:W-:Y:S01]  /*4a80*/  @!P5 IMAD R13, R80, R23, R22 ;  /* 0x00000017500dd224 */ /* 0x002fe200078e0216 */
[----:B------:R-:W-:Y:S04]  /*4a90*/  BSSY B1, `(.L_x_80) ;  /* 0x0000006000017945 */ /* 0x000fe80003800000 */
[----:B------:R1:W-:Y:S01]  /*4aa0*/  @!P5 STG.E.U8 desc[UR36][R4.64+0x30], R13 ;  /* 0x0000300d0400d986 */ /* 0x0003e2000c101124 */
[----:B------:R-:W-:Y:S05]  /*4ab0*/  @P4 BRA `(.L_x_81) ;  /* 0x00000000000c4947 */ /* 0x000fea0003800000 */
[----:B--2---:R-:W1:Y:S02]  /*4ac0*/  LDG.E.U8 R105, desc[UR36][R8.64+0x31] ;  /* 0x0000312408697981 */ /* 0x004e64000c1e1100 */
[----:B-1----:R-:W-:-:S05]  /*4ad0*/  PRMT R13, R105, 0x8880, RZ ;  /* 0x00008880690d7816 */ /* 0x002fca00000000ff */
[----:B------:R-:W-:-:S07]  /*4ae0*/  IMAD R22, R13, R104, RZ ;  /* 0x000000680d167224 */ /* 0x000fce00078e02ff */
.L_x_81:
[----:B------:R-:W-:Y:S05]  /*4af0*/  BSYNC B1 ;  /* 0x0000000000017941 */ /* 0x000fea0003800000 */
.L_x_80:
        /* <DEDUP_REMOVED lines=13> */
.L_x_83:
[----:B------:R-:W-:Y:S05]  /*4bd0*/  BSYNC B1 ;  /* 0x0000000000017941 */ /* 0x000fea0003800000 */
.L_x_82:
[----:B-1----:R-:W-:Y:S01]  /*4be0*/  @!P3 IMAD R13, R82, R23, R22 ;  /* 0x00000017520db224 */ /* 0x002fe200078e0216 */
[----:B------:R-:W-:Y:S04]  /*4bf0*/  BSSY B1, `(.L_x_84) ;  /* 0x0000006000017945 */ /* 0x000fe80003800000 */
[----:B------:R1:W-:Y:S01]  /*4c00*/  @!P3 STG.E.U8 desc[UR36][R6.64+0x30], R13 ;  /* 0x0000300d0600b986 */ /* 0x0003e2000c101124 */
[----:B------:R-:W-:Y:S05]  /*4c10*/  @P2 BRA `(.L_x_85) ;  /* 0x00000000000c2947 */ /* 0x000fea0003800000 */
[----:B--2---:R-:W1:Y:S02]  /*4c20*/  LDG.E.U8 R105, desc[UR36][R10.64+0x31] ;  /* 0x000031240a697981 */ /* 0x004e64000c1e1100 */
[----:B-1----:R-:W-:-:S05]  /*4c30*/  PRMT R13, R105, 0x8880, RZ ;  /* 0x00008880690d7816 */ /* 0x002fca00000000ff */
[----:B------:R-:W-:-:S07]  /*4c40*/  IMAD R22, R13, R104, RZ ;  /* 0x000000680d167224 */ /* 0x000fce00078e02ff */
.L_x_85:
[----:B------:R-:W-:Y:S05]  /*4c50*/  BSYNC B1 ;  /* 0x0000000000017941 */ /* 0x000fea0003800000 */
.L_x_84:
[----:B------:R-:W-:Y:S01]  /*4c60*/  @!P2 IMAD R83, R83, R23, R22 ;  /* 0x000000175353a224 */ /* 0x000fe200078e0216 */
[----:B------:R-:W-:Y:S04]  /*4c70*/  BSSY B1, `(.L_x_86) ;  /* 0x0000006000017945 */ /* 0x000fe80003800000 */
[----:B------:R0:W-:Y:S01]  /*4c80*/  @!P2 STG.E.U8 desc[UR36][R6.64+0x31], R83 ;  /* 0x000031530600a986 */ /* 0x0001e2000c101124 */
[----:B------:R-:W-:Y:S05]  /*4c90*/  @P5 BRA `(.L_x_87) ;  /* 0x00000000000c5947 */ /* 0x000fea0003800000 */
[----:B--2---:R-:W1:Y:S02]  /*4ca0*/  LDG.E.U8 R105, desc[UR36][R8.64+0x38] ;  /* 0x0000382408697981 */ /* 0x004e64000c1e1100 */
[----:B-1----:R-:W-:-:S05]  /*4cb0*/  PRMT R13, R105, 0x8880, RZ ;  /* 0x00008880690d7816 */ /* 0x002fca00000000ff */
[----:B------:R-:W-:-:S07]  /*4cc0*/  IMAD R22, R13, R104, RZ ;  /* 0x000000680d167224 */ /* 0x000fce00078e02ff */
.L_x_87:
[----:B------:R-:W-:Y:S05]  /*4cd0*/  BSYNC B1 ;  /* 0x0000000000017941 */ /* 0x000fea0003800000 */
.L_x_86:
[----:B-1----:R-:W-:Y:S01]  /*4ce0*/  @!P5 IMAD R13, R84, R23, R22 ;  /* 0x00000017540dd224 */ /* 0x002fe200078e0216 */
[----:B------:R-:W-:Y:S04]  /*4cf0*/  BSSY B1, `(.L_x_88) ;  /* 0x0000006000017945 */ /* 0x000fe80003800000 */
[----:B------:R1:W-:Y:S01]  /*4d00*/  @!P5 STG.E.U8 desc[UR36][R4.64+0x38], R13 ;  /* 0x0000380d0400d986 */ /* 0x0003e2000c101124 */
[----:B------:R-:W-:Y:S05]  /*4d10*/  @P4 BRA `(.L_x_89) ;  /* 0x00000000000c4947 */ /* 0x000fea0003800000 */
[----:B--2---:R-:W1:Y:S02]  /*4d20*/  LDG.E.U8 R105, desc[UR36][R8.64+0x39] ;  /* 0x0000392408697981 */ /* 0x004e64000c1e1100 */
[----:B-1----:R-:W-:-:S05]  /*4d30*/  PRMT R13, R105, 0x8880, RZ ;  /* 0x00008880690d7816 */ /* 0x002fca00000000ff */
[----:B------:R-:W-:-:S07]  /*4d40*/  IMAD R22, R13, R104, RZ ;  /* 0x000000680d167224 */ /* 0x000fce00078e02ff */
.L_x_89:
[----:B------:R-:W-:Y:S05]  /*4d50*/  BSYNC B1 ;  /* 0x0000000000017941 */ /* 0x000fea0003800000 */
.L_x_88:
        /* <DEDUP_REMOVED lines=13> */
.L_x_91:
[----:B------:R-:W-:Y:S05]  /*4e30*/  BSYNC B1 ;  /* 0x0000000000017941 */ /* 0x000fea0003800000 */
.L_x_90:
[----:B-1----:R-:W-:Y:S01]  /*4e40*/  @!P1 IMAD R13, R86, R23, R22 ;  /* 0x00000017560d9224 */ /* 0x002fe200078e0216 */
[----:B------:R-:W-:Y:S04]  /*4e50*/  BSSY B1, `(.L_x_92) ;  /* 0x0000006000017945 */ /* 0x000fe80003800000 */
[----:B------:R1:W-:Y:S01]  /*4e60*/  @!P1 STG.E.U8 desc[UR36][R6.64+0x38], R13 ;  /* 0x0000380d06009986 */ /* 0x0003e2000c101124 */
[----:B------:R-:W-:Y:S05]  /*4e70*/  @P0 BRA `(.L_x_93) ;  /* 0x00000000000c0947 */ /* 0x000fea0003800000 */
[----:B--2---:R-:W1:Y:S02]  /*4e80*/  LDG.E.U8 R105, desc[UR36][R10.64+0x39] ;  /* 0x000039240a697981 */ /* 0x004e64000c1e1100 */
[----:B-1----:R-:W-:-:S05]  /*4e90*/  PRMT R13, R105, 0x8880, RZ ;  /* 0x00008880690d7816 */ /* 0x002fca00000000ff */
[----:B------:R-:W-:-:S07]  /*4ea0*/  IMAD R22, R13, R104, RZ ;  /* 0x000000680d167224 */ /* 0x000fce00078e02ff */
.L_x_93:
[----:B------:R-:W-:Y:S05]  /*4eb0*/  BSYNC B1 ;  /* 0x0000000000017941 */ /* 0x000fea0003800000 */
.L_x_92:
[----:B------:R-:W-:Y:S01]  /*4ec0*/  @!P0 IMAD R87, R87, R23, R22 ;  /* 0x0000001757578224 */ /* 0x000fe200078e0216 */
[----:B------:R-:W-:Y:S04]  /*4ed0*/  BSSY B1, `(.L_x_94) ;  /* 0x0000006000017945 */ /* 0x000fe80003800000 */
[----:B------:R0:W-:Y:S01]  /*4ee0*/  @!P0 STG.E.U8 desc[UR36][R6.64+0x39], R87 ;  /* 0x0000395706008986 */ /* 0x0001e2000c101124 */
[----:B------:R-:W-:Y:S05]  /*4ef0*/  @P5 BRA `(.L_x_95) ;  /* 0x00000000000c5947 */ /* 0x000fea0003800000 */
[----:B--2---:R-:W1:Y:S02]  /*4f00*/  LDG.E.U8 R105, desc[UR36][R8.64+0x40] ;  /* 0x0000402408697981 */ /* 0x004e64000c1e1100 */
[----:B-1----:R-:W-:-:S05]  /*4f10*/  PRMT R13, R105, 0x8880, RZ ;  /* 0x00008880690d7816 */ /* 0x002fca00000000ff */
[----:B------:R-:W-:-:S07]  /*4f20*/  IMAD R22, R13, R104, RZ ;  /* 0x000000680d167224 */ /* 0x000fce00078e02ff */
.L_x_95:
[----:B------:R-:W-:Y:S05]  /*4f30*/  BSYNC B1 ;  /* 0x0000000000017941 */ /* 0x000fea0003800000 */
.L_x_94:
[----:B-1----:R-:W-:Y:S01]  /*4f40*/  @!P5 IMAD R13, R56, R23, R22 ;  /* 0x00000017380dd224 */ /* 0x002fe200078e0216 */
[----:B------:R-:W-:Y:S04]  /*4f50*/  BSSY B1, `(.L_x_96) ;  /* 0x0000006000017945 */ /* 0x000fe80003800000 */
[----:B------:R1:W-:Y:S01]  /*4f60*/  @!P5 STG.E.U8 desc[UR36][R4.64+0x40], R13 ;  /* 0x0000400d0400d986 */ /* 0x0003e2000c101124 */
[----:B------:R-:W-:Y:S05]  /*4f70*/  @P4 BRA `(.L_x_97) ;  /* 0x00000000000c4947 */ /* 0x000fea0003800000 */
[----:B--2---:R-:W1:Y:S02]  /*4f80*/  LDG.E.U8 R105, desc[UR36][R8.64+0x41] ;  /* 0x0000412408697981 */ /* 0x004e64000c1e1100 */
[----:B-1----:R-:W-:-:S05]  /*4f90*/  PRMT R13, R105, 0x8880, RZ ;  /* 0x00008880690d7816 */ /* 0x002fca00000000ff */
[----:B------:R-:W-:-:S07]  /*4fa0*/  IMAD R22, R13, R104, RZ ;  /* 0x000000680d167224 */ /* 0x000fce00078e02ff */
.L_x_97:
[----:B------:R-:W-:Y:S05]  /*4fb0*/  BSYNC B1 ;  /* 0x0000000000017941 */ /* 0x000fea0003800000 */
.L_x_96:
        /* <DEDUP_REMOVED lines=13> */
.L_x_99:
[----:B------:R-:W-:Y:S05]  /*5090*/  BSYNC B1 ;  /* 0x0000000000017941 */ /* 0x000fea0003800000 */
.L_x_98:
[----:B-1----:R-:W-:Y:S01]  /*50a0*/  @!P3 IMAD R13, R58, R23, R22 ;  /* 0x000000173a0db224 */ /* 0x002fe200078e0216 */
[----:B------:R-:W-:Y:S04]  /*50b0*/  BSSY B1, `(.L_x_100) ;  /* 0x0000006000017945 */ /* 0x000fe80003800000 */
[----:B------:R1:W-:Y:S01]  /*50c0*/  @!P3 STG.E.U8 desc[UR36][R6.64+0x40], R13 ;  /* 0x0000400d0600b986 */ /* 0x0003e2000c101124 */
[----:B------:R-:W-:Y:S05]  /*50d0*/  @P2 BRA `(.L_x_101) ;  /* 0x00000000000c2947 */ /* 0x000fea0003800000 */
[----:B--2---:R-:W1:Y:S02]  /*50e0*/  LDG.E.U8 R105, desc[UR36][R10.64+0x41] ;  /* 0x000041240a697981 */ /* 0x004e64000c1e1100 */
[----:B-1----:R-:W-:-:S05]  /*50f0*/  PRMT R13, R105, 0x8880, RZ ;  /* 0x00008880690d7816 */ /* 0x002fca00000000ff */
[----:B------:R-:W-:-:S07]  /*5100*/  IMAD R22, R13, R104, RZ ;  /* 0x000000680d167224 */ /* 0x000fce00078e02ff */
.L_x_101:
[----:B------:R-:W-:Y:S05]  /*5110*/  BSYNC B1 ;  /* 0x0000000000017941 */ /* 0x000fea0003800000 */
.L_x_100:
[----:B------:R-:W-:Y:S01]  /*5120*/  @!P2 IMAD R59, R59, R23, R22 ;  /* 0x000000173b3ba224 */ /* 0x000fe200078e0216 */
[----:B------:R-:W-:Y:S04]  /*5130*/  BSSY B1, `(.L_x_102) ;  /* 0x0000006000017945 */ /* 0x000fe80003800000 */
[----:B------:R0:W-:Y:S01]  /*5140*/  @!P2 STG.E.U8 desc[UR36][R6.64+0x41], R59 ;  /* 0x0000413b0600a986 */ /* 0x0001e2000c101124 */
[----:B------:R-:W-:Y:S05]  /*5150*/  @P5 BRA `(.L_x_103) ;  /* 0x00000000000c5947 */ /* 0x000fea0003800000 */
[----:B--2---:R-:W1:Y:S02]  /*5160*/  LDG.E.U8 R105, desc[UR36][R8.64+0x48] ;  /* 0x0000482408697981 */ /* 0x004e64000c1e1100 */
[----:B-1----:R-:W-:-:S05]  /*5170*/  PRMT R13, R105, 0x8880, RZ ;  /* 0x00008880690d7816 */ /* 0x002fca00000000ff */
[----:B------:R-:W-:-:S07]  /*5180*/  IMAD R22, R13, R104, RZ ;  /* 0x000000680d167224 */ /* 0x000fce00078e02ff */
.L_x_103:
[----:B------:R-:W-:Y:S05]  /*5190*/  BSYNC B1 ;  /* 0x0000000000017941 */ /* 0x000fea0003800000 */
.L_x_102:
[----:B-1----:R-:W-:Y:S01]  /*51a0*/  @!P5 IMAD R13, R60, R23, R22 ;  /* 0x000000173c0dd224 */ /* 0x002fe200078e0216 */
[----:B------:R-:W-:Y:S04]  /*51b0*/  BSSY B1, `(.L_x_104) ;  /* 0x0000006000017945 */ /* 0x000fe80003800000 */
[----:B------:R1:W-:Y:S01]  /*51c0*/  @!P5 STG.E.U8 desc[UR36][R4.64+0x48], R13 ;  /* 0x0000480d0400d986 */ /* 0x0003e2000c101124 */
[----:B------:R-:W-:Y:S05]  /*51d0*/  @P4 BRA `(.L_x_105) ;  /* 0x00000000000c4947 */ /* 0x000fea0003800000 */
[----:B--2---:R-:W1:Y:S02]  /*51e0*/  LDG.E.U8 R105, desc[UR36][R8.64+0x49] ;  /* 0x0000492408697981 */ /* 0x004e64000c1e1100 */
[----:B-1----:R-:W-:-:S05]  /*51f0*/  PRMT R13, R105, 0x8880, RZ ;  /* 0x00008880690d7816 */ /* 0x002fca00000000ff */
[----:B------:R-:W-:-:S07]  /*5200*/  IMAD R22, R13, R104, RZ ;  /* 0x000000680d167224 */ /* 0x000fce00078e02ff */
.L_x_105:
[----:B------:R-:W-:Y:S05]  /*5210*/  BSYNC B1 ;  /* 0x0000000000017941 */ /* 0x000fea0003800000 */
.L_x_104:
        /* <DEDUP_REMOVED lines=13> */
.L_x_107:
[----:B------:R-:W-:Y:S05]  /*52f0*/  BSYNC B1 ;  /* 0x0000000000017941 */ /* 0x000fea0003800000 */
.L_x_106:
[----:B-1----:R-:W-:Y:S01]  /*5300*/  @!P1 IMAD R13, R62, R23, R22 ;  /* 0x000000173e0d9224 */ /* 0x002fe200078e0216 */
[----:B------:R-:W-:Y:S04]  /*5310*/  BSSY B1, `(.L_x_108) ;  /* 0x0000006000017945 */ /* 0x000fe80003800000 */
[----:B------:R1:W-:Y:S01]  /*5320*/  @!P1 STG.E.U8 desc[UR36][R6.64+0x48], R13 ;  /* 0x0000480d06009986 */ /* 0x0003e2000c101124 */
[----:B------:R-:W-:Y:S05]  /*5330*/  @P0 BRA `(.L_x_109) ;  /* 0x00000000000c0947 */ /* 0x000fea0003800000 */
[----:B--2---:R-:W1:Y:S02]  /*5340*/  LDG.E.U8 R105, desc[UR36][R10.64+0x49] ;  /* 0x000049240a697981 */ /* 0x004e64000c1e1100 */
[----:B-1----:R-:W-:-:S05]  /*5350*/  PRMT R13, R105, 0x8880, RZ ;  /* 0x00008880690d7816 */ /* 0x002fca00000000ff */
[----:B------:R-:W-:-:S07]  /*5360*/  IMAD R22, R13, R104, RZ ;  /* 0x000000680d167224 */ /* 0x000fce00078e02ff */
.L_x_109:
[----:B------:R-:W-:Y:S05]  /*5370*/  BSYNC B1 ;  /* 0x0000000000017941 */ /* 0x000fea0003800000 */
.L_x_108:
[----:B------:R-:W-:Y:S01]  /*5380*/  @!P0 IMAD R63, R63, R23, R22 ;  /* 0x000000173f3f8224 */ /* 0x000fe200078e0216 */
[----:B------:R-:W-:Y:S04]  /*5390*/  BSSY B1, `(.L_x_110) ;  /* 0x0000006000017945 */ /* 0x000fe80003800000 */
[----:B------:R0:W-:Y:S01]  /*53a0*/  @!P0 STG.E.U8 desc[UR36][R6.64+0x49], R63 ;  /* 0x0000493f06008986 */ /* 0x0001e2000c101124 */
[----:B------:R-:W-:Y:S05]  /*53b0*/  @P5 BRA `(.L_x_111) ;  /* 0x00000000000c5947 */ /* 0x000fea0003800000 */
[----:B--2---:R-:W1:Y:S02]  /*53c0*/  LDG.E.U8 R105, desc[UR36][R8.64+0x50] ;  /* 0x0000502408697981 */ /* 0x004e64000c1e1100 */
[----:B-1----:R-:W-:-:S05]  /*53d0*/  PRMT R13, R105, 0x8880, RZ ;  /* 0x00008880690d7816 */ /* 0x002fca00000000ff */
[----:B------:R-:W-:-:S07]  /*53e0*/  IMAD R22, R13, R104, RZ ;  /* 0x000000680d167224 */ /* 0x000fce00078e02ff */
.L_x_111:
[----:B------:R-:W-:Y:S05]  /*53f0*/  BSYNC B1 ;  /* 0x0000000000017941 */ /* 0x000fea0003800000 */
.L_x_110:
[----:B-1----:R-:W-:Y:S01]  /*5400*/  @!P5 IMAD R13, R64, R23, R22 ;  /* 0x00000017400dd224 */ /* 0x002fe200078e0216 */
[----:B------:R-:W-:Y:S04]  /*5410*/  BSSY B1, `(.L_x_112) ;  /* 0x0000006000017945 */ /* 0x000fe80003800000 */
[----:B------:R1:W-:Y:S01]  /*5420*/  @!P5 STG.E.U8 desc[UR36][R4.64+0x50], R13 ;  /* 0x0000500d0400d986 */ /* 0x0003e2000c101124 */
[----:B------:R-:W-:Y:S05]  /*5430*/  @P4 BRA `(.L_x_113) ;  /* 0x00000000000c4947 */ /* 0x000fea0003800000 */
[----:B--2---:R-:W1:Y:S02]  /*5440*/  LDG.E.U8 R105, desc[UR36][R8.64+0x51] ;  /* 0x0000512408697981 */ /* 0x004e64000c1e1100 */
[----:B-1----:R-:W-:-:S05]  /*5450*/  PRMT R13, R105, 0x8880, RZ ;  /* 0x00008880690d7816 */ /* 0x002fca00000000ff */
[----:B------:R-:W-:-:S07]  /*5460*/  IMAD R22, R13, R104, RZ ;  /* 0x000000680d167224 */ /* 0x000fce00078e02ff */
.L_x_113:
[----:B------:R-:W-:Y:S05]  /*5470*/  BSYNC B1 ;  /* 0x0000000000017941 */ /* 0x000fea0003800000 */
.L_x_112:
        /* <DEDUP_REMOVED lines=13> */
.L_x_115:
[----:B------:R-:W-:Y:S05]  /*5550*/  BSYNC B1 ;  /* 0x0000000000017941 */ /* 0x000fea0003800000 */
.L_x_114:
[----:B-1----:R-:W-:Y:S01]  /*5560*/  @!P3 IMAD R13, R66, R23, R22 ;  /* 0x00000017420db224 */ /* 0x002fe200078e0216 */
[----:B------:R-:W-:Y:S04]  /*5570*/  BSSY B1, `(.L_x_116) ;  /* 0x0000006000017945 */ /* 0x000fe80003800000 */
[----:B------:R1:W-:Y:S01]  /*5580*/  @!P3 STG.E.U8 desc[UR36][R6.64+0x50], R13 ;  /* 0x0000500d0600b986 */ /* 0x0003e2000c101124 */
[----:B------:R-:W-:Y:S05]  /*5590*/  @P2 BRA `(.L_x_117) ;  /* 0x00000000000c2947 */ /* 0x000fea0003800000 */
[----:B--2---:R-:W1:Y:S02]  /*55a0*/  LDG.E.U8 R105, desc[UR36][R10.64+0x51] ;  /* 0x000051240a697981 */ /* 0x004e64000c1e1100 */
[----:B-1----:R-:W-:-:S05]  /*55b0*/  PRMT R13, R105, 0x8880, RZ ;  /* 0x00008880690d7816 */ /* 0x002fca00000000ff */
[----:B------:R-:W-:-:S07]  /*55c0*/  IMAD R22, R13, R104, RZ ;  /* 0x000000680d167224 */ /* 0x000fce00078e02ff */
.L_x_117:
[----:B------:R-:W-:Y:S05]  /*55d0*/  BSYNC B1 ;  /* 0x0000000000017941 */ /* 0x000fea0003800000 */
.L_x_116:
[----:B------:R-:W-:Y:S01]  /*55e0*/  @!P2 IMAD R67, R67, R23, R22 ;  /* 0x000000174343a224 */ /* 0x000fe200078e0216 */
[----:B------:R-:W-:Y:S04]  /*55f0*/  BSSY B1, `(.L_x_118) ;  /* 0x0000006000017945 */ /* 0x000fe80003800000 */
[----:B------:R0:W-:Y:S01]  /*5600*/  @!P2 STG.E.U8 desc[UR36][R6.64+0x51], R67 ;  /* 0x000051430600a986 */ /* 0x0001e2000c101124 */
[----:B------:R-:W-:Y:S05]  /*5610*/  @P5 BRA `(.L_x_119) ;  /* 0x00000000000c5947 */ /* 0x000fea0003800000 */
[----:B--2---:R-:W1:Y:S02]  /*5620*/  LDG.E.U8 R105, desc[UR36][R8.64+0x58] ;  /* 0x0000582408697981 */ /* 0x004e64000c1e1100 */
[----:B-1----:R-:W-:-:S05]  /*5630*/  PRMT R13, R105, 0x8880, RZ ;  /* 0x00008880690d7816 */ /* 0x002fca00000000ff */
[----:B------:R-:W-:-:S07]  /*5640*/  IMAD R22, R13, R104, RZ ;  /* 0x000000680d167224 */ /* 0x000fce00078e02ff */
.L_x_119:
[----:B------:R-:W-:Y:S05]  /*5650*/  BSYNC B1 ;  /* 0x0000000000017941 */ /* 0x000fea0003800000 */
.L_x_118:
[----:B-1----:R-:W-:Y:S01]  /*5660*/  @!P5 IMAD R13, R68, R23, R22 ;  /* 0x00000017440dd224 */ /* 0x002fe200078e0216 */
[----:B------:R-:W-:Y:S04]  /*5670*/  BSSY B1, `(.L_x_120) ;  /* 0x0000006000017945 */ /* 0x000fe80003800000 */
[----:B------:R1:W-:Y:S01]  /*5680*/  @!P5 STG.E.U8 desc[UR36][R4.64+0x58], R13 ;  /* 0x0000580d0400d986 */ /* 0x0003e2000c101124 */
[----:B------:R-:W-:Y:S05]  /*5690*/  @P4 BRA `(.L_x_121) ;  /* 0x00000000000c4947 */ /* 0x000fea0003800000 */
[----:B--2---:R-:W1:Y:S02]  /*56a0*/  LDG.E.U8 R105, desc[UR36][R8.64+0x59] ;  /* 0x0000592408697981 */ /* 0x004e64000c1e1100 */
[----:B-1----:R-:W-:-:S05]  /*56b0*/  PRMT R13, R105, 0x8880, RZ ;  /* 0x00008880690d7816 */ /* 0x002fca00000000ff */
[----:B------:R-:W-:-:S07]  /*56c0*/  IMAD R22, R13, R104, RZ ;  /* 0x000000680d167224 */ /* 0x000fce00078e02ff */
.L_x_121:
[----:B------:R-:W-:Y:S05]  /*56d0*/  BSYNC B1 ;  /* 0x0000000000017941 */ /* 0x000fea0003800000 */
.L_x_120:
        /* <DEDUP_REMOVED lines=13> */
.L_x_123:
[----:B------:R-:W-:Y:S05]  /*57b0*/  BSYNC B1 ;  /* 0x0000000000017941 */ /* 0x000fea0003800000 */
.L_x_122:
[----:B-1----:R-:W-:Y:S01]  /*57c0*/  @!P1 IMAD R13, R70, R23, R22 ;  /* 0x00000017460d9224 */ /* 0x002fe200078e0216 */
[----:B------:R-:W-:Y:S04]  /*57d0*/  BSSY B1, `(.L_x_124) ;  /* 0x0000006000017945 */ /* 0x000fe80003800000 */
[----:B------:R1:W-:Y:S01]  /*57e0*/  @!P1 STG.E.U8 desc[UR36][R6.64+0x58], R13 ;  /* 0x0000580d06009986 */ /* 0x0003e2000c101124 */
[----:B------:R-:W-:Y:S05]  /*57f0*/  @P0 BRA `(.L_x_125) ;  /* 0x00000000000c0947 */ /* 0x000fea0003800000 */
[----:B--2---:R-:W1:Y:S02]  /*5800*/  LDG.E.U8 R105, desc[UR36][R10.64+0x59] ;  /* 0x000059240a697981 */ /* 0x004e64000c1e1100 */
[----:B-1----:R-:W-:-:S05]  /*5810*/  PRMT R13, R105, 0x8880, RZ ;  /* 0x00008880690d7816 */ /* 0x002fca00000000ff */
[----:B------:R-:W-:-:S07]  /*5820*/  IMAD R22, R13, R104, RZ ;  /* 0x000000680d167224 */ /* 0x000fce00078e02ff */
.L_x_125:
[----:B------:R-:W-:Y:S05]  /*5830*/  BSYNC B1 ;  /* 0x0000000000017941 */ /* 0x000fea0003800000 */
.L_x_124:
[----:B------:R-:W-:Y:S01]  /*5840*/  @!P0 IMAD R71, R71, R23, R22 ;  /* 0x0000001747478224 */ /* 0x000fe200078e0216 */
[----:B------:R-:W-:Y:S04]  /*5850*/  BSSY B1, `(.L_x_126) ;  /* 0x0000006000017945 */ /* 0x000fe80003800000 */
[----:B------:R0:W-:Y:S01]  /*5860*/  @!P0 STG.E.U8 desc[UR36][R6.64+0x59], R71 ;  /* 0x0000594706008986 */ /* 0x0001e2000c101124 */
[----:B------:R-:W-:Y:S05]  /*5870*/  @P5 BRA `(.L_x_127) ;  /* 0x00000000000c5947 */ /* 0x000fea0003800000 */
[----:B--2---:R-:W1:Y:S02]  /*5880*/  LDG.E.U8 R105, desc[UR36][R8.64+0x60] ;  /* 0x0000602408697981 */ /* 0x004e64000c1e1100 */
[----:B-1----:R-:W-:-:S05]  /*5890*/  PRMT R13, R105, 0x8880, RZ ;  /* 0x00008880690d7816 */ /* 0x002fca00000000ff */
[----:B------:R-:W-:-:S07]  /*58a0*/  IMAD R22, R13, R104, RZ ;  /* 0x000000680d167224 */ /* 0x000fce00078e02ff */
.L_x_127:
[----:B------:R-:W-:Y:S05]  /*58b0*/  BSYNC B1 ;  /* 0x0000000000017941 */ /* 0x000fea0003800000 */
.L_x_126:
[----:B-1----:R-:W-:Y:S01]  /*58c0*/  @!P5 IMAD R13, R40, R23, R22 ;  /* 0x00000017280dd224 */ /* 0x002fe200078e0216 */
[----:B------:R-:W-:Y:S04]  /*58d0*/  BSSY B1, `(.L_x_128) ;  /* 0x0000006000017945 */ /* 0x000fe80003800000 */
[----:B------:R1:W-:Y:S01]  /*58e0*/  @!P5 STG.E.U8 desc[UR36][R4.64+0x60], R13 ;  /* 0x0000600d0400d986 */ /* 0x0003e2000c101124 */
[----:B------:R-:W-:Y:S05]  /*58f0*/  @P4 BRA `(.L_x_129) ;  /* 0x00000000000c4947 */ /* 0x000fea0003800000 */
[----:B--2---:R-:W1:Y:S02]  /*5900*/  LDG.E.U8 R105, desc[UR36][R8.64+0x61] ;  /* 0x0000612408697981 */ /* 0x004e64000c1e1100 */
[----:B-1----:R-:W-:-:S05]  /*5910*/  PRMT R13, R105, 0x8880, RZ ;  /* 0x00008880690d7816 */ /* 0x002fca00000000ff */
[----:B------:R-:W-:-:S07]  /*5920*/  IMAD R22, R13, R104, RZ ;  /* 0x000000680d167224 */ /* 0x000fce00078e02ff */
.L_x_129:
[----:B------:R-:W-:Y:S05]  /*5930*/  BSYNC B1 ;  /* 0x0000000000017941 */ /* 0x000fea0003800000 */
.L_x_128:
        /* <DEDUP_REMOVED lines=13> */
.L_x_131:
[----:B------:R-:W-:Y:S05]  /*5a10*/  BSYNC B1 ;  /* 0x0000000000017941 */ /* 0x000fea0003800000 */
.L_x_130:
[----:B-1----:R-:W-:Y:S01]  /*5a20*/  @!P3 IMAD R13, R42, R23, R22 ;  /* 0x000000172a0db224 */ /* 0x002fe200078e0216 */
[----:B------:R-:W-:Y:S04]  /*5a30*/  BSSY B1, `(.L_x_132) ;  /* 0x0000006000017945 */ /* 0x000fe80003800000 */
[----:B------:R1:W-:Y:S01]  /*5a40*/  @!P3 STG.E.U8 desc[UR36][R6.64+0x60], R13 ;  /* 0x0000600d0600b986 */ /* 0x0003e2000c101124 */
[----:B------:R-:W-:Y:S05]  /*5a50*/  @P2 BRA `(.L_x_133) ;  /* 0x00000000000c2947 */ /* 0x000fea0003800000 */
[----:B--2---:R-:W1:Y:S02]  /*5a60*/  LDG.E.U8 R105, desc[UR36][R10.64+0x61] ;  /* 0x000061240a697981 */ /* 0x004e64000c1e1100 */
[----:B-1----:R-:W-:-:S05]  /*5a70*/  PRMT R13, R105, 0x8880, RZ ;  /* 0x00008880690d7816 */ /* 0x002fca00000000ff */
[----:B------:R-:W-:-:S07]  /*5a80*/  IMAD R22, R13, R104, RZ ;  /* 0x000000680d167224 */ /* 0x000fce00078e02ff */
.L_x_133:
[----:B------:R-:W-:Y:S05]  /*5a90*/  BSYNC B1 ;  /* 0x0000000000017941 */ /* 0x000fea0003800000 */
.L_x_132:
[----:B------:R-:W-:Y:S01]  /*5aa0*/  @!P2 IMAD R43, R43, R23, R22 ;  /* 0x000000172b2ba224 */ /* 0x000fe200078e0216 */
[----:B------:R-:W-:Y:S04]  /*5ab0*/  BSSY B1, `(.L_x_134) ;  /* 0x0000006000017945 */ /* 0x000fe80003800000 */
[----:B------:R0:W-:Y:S01]  /*5ac0*/  @!P2 STG.E.U8 desc[UR36][R6.64+0x61], R43 ;  /* 0x0000612b0600a986 */ /* 0x0001e2000c101124 */
[----:B------:R-:W-:Y:S05]  /*5ad0*/  @P5 BRA `(.L_x_135) ;  /* 0x00000000000c5947 */ /* 0x000fea0003800000 */
[----:B--2---:R-:W1:Y:S02]  /*5ae0*/  LDG.E.U8 R105, desc[UR36][R8.64+0x68] ;  /* 0x0000682408697981 */ /* 0x004e64000c1e1100 */
[----:B-1----:R-:W-:-:S05]  /*5af0*/  PRMT R13, R105, 0x8880, RZ ;  /* 0x00008880690d7816 */ /* 0x002fca00000000ff */
[----:B------:R-:W-:-:S07]  /*5b00*/  IMAD R22, R13, R104, RZ ;  /* 0x000000680d167224 */ /* 0x000fce00078e02ff */
.L_x_135:
[----:B------:R-:W-:Y:S05]  /*5b10*/  BSYNC B1 ;  /* 0x0000000000017941 */ /* 0x000fea0003800000 */
.L_x_134:
[----:B-1----:R-:W-:Y:S01]  /*5b20*/  @!P5 IMAD R13, R44, R23, R22 ;  /* 0x000000172c0dd224 */ /* 0x002fe200078e0216 */
[----:B------:R-:W-:Y:S04]  /*5b30*/  BSSY B1, `(.L_x_136) ;  /* 0x0000006000017945 */ /* 0x000fe80003800000 */
[----:B------:R1:W-:Y:S01]  /*5b40*/  @!P5 STG.E.U8 desc[UR36][R4.64+0x68], R13 ;  /* 0x0000680d0400d986 */ /* 0x0003e2000c101124 */
[----:B------:R-:W-:Y:S05]  /*5b50*/  @P4 BRA `(.L_x_137) ;  /* 0x00000000000c4947 */ /* 0x000fea0003800000 */
[----:B--2---:R-:W1:Y:S02]  /*5b60*/  LDG.E.U8 R105, desc[UR36][R8.64+0x69] ;  /* 0x0000692408697981 */ /* 0x004e64000c1e1100 */
[----:B-1----:R-:W-:-:S05]  /*5b70*/  PRMT R13, R105, 0x8880, RZ ;  /* 0x00008880690d7816 */ /* 0x002fca00000000ff */
[----:B------:R-:W-:-:S07]  /*5b80*/  IMAD R22, R13, R104, RZ ;  /* 0x000000680d167224 */ /* 0x000fce00078e02ff */
.L_x_137:
[----:B------:R-:W-:Y:S05]  /*5b90*/  BSYNC B1 ;  /* 0x0000000000017941 */ /* 0x000fea0003800000 */
.L_x_136:
        /* <DEDUP_REMOVED lines=13> */
.L_x_139:
[----:B------:R-:W-:Y:S05]  /*5c70*/  BSYNC B1 ;  /* 0x0000000000017941 */ /* 0x000fea0003800000 */
.L_x_138:
[----:B-1----:R-:W-:Y:S01]  /*5c80*/  @!P1 IMAD R13, R46, R23, R22 ;  /* 0x000000172e0d9224 */ /* 0x002fe200078e0216 */
[----:B------:R-:W-:Y:S04]  /*5c90*/  BSSY B1, `(.L_x_140) ;  /* 0x0000006000017945 */ /* 0x000fe80003800000 */
[----:B------:R1:W-:Y:S01]  /*5ca0*/  @!P1 STG.E.U8 desc[UR36][R6.64+0x68], R13 ;  /* 0x0000680d06009986 */ /* 0x0003e2000c101124 */
[----:B------:R-:W-:Y:S05]  /*5cb0*/  @P0 BRA `(.L_x_141) ;  /* 0x00000000000c0947 */ /* 0x000fea0003800000 */
[----:B--2---:R-:W1:Y:S02]  /*5cc0*/  LDG.E.U8 R105, desc[UR36][R10.64+0x69] ;  /* 0x000069240a697981 */ /* 0x004e64000c1e1100 */
[----:B-1----:R-:W-:-:S05]  /*5cd0*/  PRMT R13, R105, 0x8880, RZ ;  /* 0x00008880690d7816 */ /* 0x002fca00000000ff */
[----:B------:R-:W-:-:S07]  /*5ce0*/  IMAD R22, R13, R104, RZ ;  /* 0x000000680d167224 */ /* 0x000fce00078e02ff */
.L_x_141:
[----:B------:R-:W-:Y:S05]  /*5cf0*/  BSYNC B1 ;  /* 0x0000000000017941 */ /* 0x000fea0003800000 */
.L_x_140:
[----:B------:R-:W-:Y:S01]  /*5d00*/  @!P0 IMAD R47, R47, R23, R22 ;  /* 0x000000172f2f8224 */ /* 0x000fe200078e0216 */
[----:B------:R-:W-:Y:S04]  /*5d10*/  BSSY B1, `(.L_x_142) ;  /* 0x0000006000017945 */ /* 0x000fe80003800000 */
[----:B------:R0:W-:Y:S01]  /*5d20*/  @!P0 STG.E.U8 desc[UR36][R6.64+0x69], R47 ;  /* 0x0000692f06008986 */ /* 0x0001e2000c101124 */
[----:B------:R-:W-:Y:S05]  /*5d30*/  @P5 BRA `(.L_x_143) ;  /* 0x00000000000c5947 */ /* 0x000fea0003800000 */
[----:B--2---:R-:W1:Y:S02]  /*5d40*/  LDG.E.U8 R105, desc[UR36][R8.64+0x70] ;  /* 0x0000702408697981 */ /* 0x004e64000c1e1100 */
[----:B-1----:R-:W-:-:S05]  /*5d50*/  PRMT R13, R105, 0x8880, RZ ;  /* 0x00008880690d7816 */ /* 0x002fca00000000ff */
[----:B------:R-:W-:-:S07]  /*5d60*/  IMAD R22, R13, R104, RZ ;  /* 0x000000680d167224 */ /* 0x000fce00078e02ff */
.L_x_143:
[----:B------:R-:W-:Y:S05]  /*5d70*/  BSYNC B1 ;  /* 0x0000000000017941 */ /* 0x000fea0003800000 */
.L_x_142:
[----:B-1----:R-:W-:Y:S01]  /*5d80*/  @!P5 IMAD R13, R48, R23, R22 ;  /* 0x00000017300dd224 */ /* 0x002fe200078e0216 */
[----:B------:R-:W-:Y:S04]  /*5d90*/  BSSY B1, `(.L_x_144) ;  /* 0x0000006000017945 */ /* 0x000fe80003800000 */
[----:B------:R1:W-:Y:S01]  /*5da0*/  @!P5 STG.E.U8 desc[UR36][R4.64+0x70], R13 ;  /* 0x0000700d0400d986 */ /* 0x0003e2000c101124 */
[----:B------:R-:W-:Y:S05]  /*5db0*/  @P4 BRA `(.L_x_145) ;  /* 0x00000000000c4947 */ /* 0x000fea0003800000 */
[----:B--2---:R-:W1:Y:S02]  /*5dc0*/  LDG.E.U8 R105, desc[UR36][R8.64+0x71] ;  /* 0x0000712408697981 */ /* 0x004e64000c1e1100 */
[----:B-1----:R-:W-:-:S05]  /*5dd0*/  PRMT R13, R105, 0x8880, RZ ;  /* 0x00008880690d7816 */ /* 0x002fca00000000ff */
[----:B------:R-:W-:-:S07]  /*5de0*/  IMAD R22, R13, R104, RZ ;  /* 0x000000680d167224 */ /* 0x000fce00078e02ff */
.L_x_145:
[----:B------:R-:W-:Y:S05]  /*5df0*/  BSYNC B1 ;  /* 0x0000000000017941 */ /* 0x000fea0003800000 */
.L_x_144:
        /* <DEDUP_REMOVED lines=13> */
.L_x_147:
[----:B------:R-:W-:Y:S05]  /*5ed0*/  BSYNC B1 ;  /* 0x0000000000017941 */ /* 0x000fea0003800000 */
.L_x_146:
[----:B-1----:R-:W-:Y:S01]  /*5ee0*/  @!P3 IMAD R13, R50, R23, R22 ;  /* 0x00000017320db224 */ /* 0x002fe200078e0216 */
[----:B------:R-:W-:Y:S04]  /*5ef0*/  BSSY B1, `(.L_x_148) ;  /* 0x0000006000017945 */ /* 0x000fe80003800000 */
[----:B------:R1:W-:Y:S01]  /*5f00*/  @!P3 STG.E.U8 desc[UR36][R6.64+0x70], R13 ;  /* 0x0000700d0600b986 */ /* 0x0003e2000c101124 */
[----:B------:R-:W-:Y:S05]  /*5f10*/  @P2 BRA `(.L_x_149) ;  /* 0x00000000000c2947 */ /* 0x000fea0003800000 */
[----:B--2---:R-:W1:Y:S02]  /*5f20*/  LDG.E.U8 R105, desc[UR36][R10.64+0x71] ;  /* 0x000071240a697981 */ /* 0x004e64000c1e1100 */
[----:B-1----:R-:W-:-:S05]  /*5f30*/  PRMT R13, R105, 0x8880, RZ ;  /* 0x00008880690d7816 */ /* 0x002fca00000000ff */
[----:B------:R-:W-:-:S07]  /*5f40*/  IMAD R22, R13, R104, RZ ;  /* 0x000000680d167224 */ /* 0x000fce00078e02ff */
.L_x_149:
[----:B------:R-:W-:Y:S05]  /*5f50*/  BSYNC B1 ;  /* 0x0000000000017941 */ /* 0x000fea0003800000 */
.L_x_148:
[----:B------:R-:W-:Y:S01]  /*5f60*/  @!P2 IMAD R51, R51, R23, R22 ;  /* 0x000000173333a224 */ /* 0x000fe200078e0216 */
[----:B------:R-:W-:Y:S04]  /*5f70*/  BSSY B1, `(.L_x_150) ;  /* 0x0000006000017945 */ /* 0x000fe80003800000 */
[----:B------:R0:W-:Y:S01]  /*5f80*/  @!P2 STG.E.U8 desc[UR36][R6.64+0x71], R51 ;  /* 0x000071330600a986 */ /* 0x0001e2000c101124 */
[----:B------:R-:W-:Y:S05]  /*5f90*/  @P5 BRA `(.L_x_151) ;  /* 0x00000000000c5947 */ /* 0x000fea0003800000 */
[----:B--2---:R-:W1:Y:S02]  /*5fa0*/  LDG.E.U8 R105, desc[UR36][R8.64+0x78] ;  /* 0x0000782408697981 */ /* 0x004e64000c1e1100 */
[----:B-1----:R-:W-:-:S05]  /*5fb0*/  PRMT R13, R105, 0x8880, RZ ;  /* 0x00008880690d7816 */ /* 0x002fca00000000ff */
[----:B------:R-:W-:-:S07]  /*5fc0*/  IMAD R22, R13, R104, RZ ;  /* 0x000000680d167224 */ /* 0x000fce00078e02ff */
.L_x_151:
[----:B------:R-:W-:Y:S05]  /*5fd0*/  BSYNC B1 ;  /* 0x0000000000017941 */ /* 0x000fea0003800000 */
.L_x_150:
[----:B-1----:R-:W-:Y:S01]  /*5fe0*/  @!P5 IMAD R13, R52, R23, R22 ;  /* 0x00000017340dd224 */ /* 0x002fe200078e0216 */
[----:B------:R-:W-:Y:S04]  /*5ff0*/  BSSY B1, `(.L_x_152) ;  /* 0x0000006000017945 */ /* 0x000fe80003800000 */
[----:B------:R1:W-:Y:S01]  /*6000*/  @!P5 STG.E.U8 desc[UR36][R4.64+0x78], R13 ;  /* 0x0000780d0400d986 */ /* 0x0003e2000c101124 */
[----:B------:R-:W-:Y:S05]  /*6010*/  @P4 BRA `(.L_x_153) ;  /* 0x00000000000c4947 */ /* 0x000fea0003800000 */
[----:B--2---:R-:W1:Y:S02]  /*6020*/  LDG.E.U8 R105, desc[UR36][R8.64+0x79] ;  /* 0x0000792408697981 */ /* 0x004e64000c1e1100 */
[----:B-1----:R-:W-:-:S05]  /*6030*/  PRMT R13, R105, 0x8880, RZ ;  /* 0x00008880690d7816 */ /* 0x002fca00000000ff */
[----:B------:R-:W-:-:S07]  /*6040*/  IMAD R22, R13, R104, RZ ;  /* 0x000000680d167224 */ /* 0x000fce00078e02ff */
.L_x_153:
[----:B------:R-:W-:Y:S05]  /*6050*/  BSYNC B1 ;  /* 0x0000000000017941 */ /* 0x000fea0003800000 */
.L_x_152:
        /* <DEDUP_REMOVED lines=13> */
.L_x_155:
[----:B------:R-:W-:Y:S05]  /*6130*/  BSYNC B1 ;  /* 0x0000000000017941 */ /* 0x000fea0003800000 */
.L_x_154:
[----:B-1----:R-:W-:Y:S01]  /*6140*/  @!P1 IMAD R13, R54, R23, R22 ;  /* 0x00000017360d9224 */ /* 0x002fe200078e0216 */
[----:B------:R-:W-:Y:S04]  /*6150*/  BSSY B1, `(.L_x_156) ;  /* 0x0000006000017945 */ /* 0x000fe80003800000 */
[----:B------:R1:W-:Y:S01]  /*6160*/  @!P1 STG.E.U8 desc[UR36][R6.64+0x78], R13 ;  /* 0x0000780d06009986 */ /* 0x0003e2000c101124 */
[----:B------:R-:W-:Y:S05]  /*6170*/  @P4 BRA `(.L_x_157) ;  /* 0x00000000000c4947 */ /* 0x000fea0003800000 */
[----:B--2---:R-:W1:Y:S02]  /*6180*/  LDG.E.U8 R105, desc[UR36][R10.64+0x79] ;  /* 0x000079240a697981 */ /* 0x004e64000c1e1100 */
[----:B-1----:R-:W-:-:S05]  /*6190*/  PRMT R13, R105, 0x8880, RZ ;  /* 0x00008880690d7816 */ /* 0x002fca00000000ff */
[----:B------:R-:W-:-:S07]  /*61a0*/  IMAD R22, R13, R104, RZ ;  /* 0x000000680d167224 */ /* 0x000fce00078e02ff */
.L_x_157:
[----:B------:R-:W-:Y:S05]  /*61b0*/  BSYNC B1 ;  /* 0x0000000000017941 */ /* 0x000fea0003800000 */
.L_x_156:
[----:B------:R-:W-:Y:S01]  /*61c0*/  @!P4 IMAD R55, R55, R23, R22 ;  /* 0x000000173737c224 */ /* 0x000fe200078e0216 */
[----:B------:R-:W-:Y:S04]  /*61d0*/  BSSY B1, `(.L_x_158) ;  /* 0x0000006000017945 */ /* 0x000fe80003800000 */
[----:B------:R0:W-:Y:S01]  /*61e0*/  @!P4 STG.E.U8 desc[UR36][R6.64+0x79], R55 ;  /* 0x000079370600c986 */ /* 0x0001e2000c101124 */
[----:B------:R-:W-:Y:S05]  /*61f0*/  @P5 BRA `(.L_x_159) ;  /* 0x00000000000c5947 */ /* 0x000fea0003800000 */
[----:B--2---:R-:W1:Y:S02]  /*6200*/  LDG.E.U8 R105, desc[UR36][R8.64+0x80] ;  /* 0x0000802408697981 */ /* 0x004e64000c1e1100 */
[----:B-1----:R-:W-:-:S05]  /*6210*/  PRMT R13, R105, 0x8880, RZ ;  /* 0x00008880690d7816 */ /* 0x002fca00000000ff */
[----:B------:R-:W-:-:S07]  /*6220*/  IMAD R22, R13, R104, RZ ;  /* 0x000000680d167224 */ /* 0x000fce00078e02ff */
.L_x_159:
[----:B------:R-:W-:Y:S05]  /*6230*/  BSYNC B1 ;  /* 0x0000000000017941 */ /* 0x000fea0003800000 */
.L_x_158:
[----:B-1----:R-:W-:Y:S01]  /*6240*/  @!P5 IMAD R13, R24, R23, R22 ;  /* 0x00000017180dd224 */ /* 0x002fe200078e0216 */
[----:B------:R-:W-:Y:S04]  /*6250*/  BSSY B1, `(.L_x_160) ;  /* 0x0000006000017945 */ /* 0x000fe80003800000 */
[----:B------:R1:W-:Y:S01]  /*6260*/  @!P5 STG.E.U8 desc[UR36][R4.64+0x80], R13 ;  /* 0x0000800d0400d986 */ /* 0x0003e2000c101124 */
[----:B------:R-:W-:Y:S05]  /*6270*/  @P0 BRA `(.L_x_161) ;  /* 0x00000000000c0947 */ /* 0x000fea0003800000 */
[----:B--2---:R-:W1:Y:S02]  /*6280*/  LDG.E.U8 R105, desc[UR36][R8.64+0x81] ;  /* 0x0000812408697981 */ /* 0x004e64000c1e1100 */
[----:B-1----:R-:W-:-:S05]  /*6290*/  PRMT R13, R105, 0x8880, RZ ;  /* 0x00008880690d7816 */ /* 0x002fca00000000ff */
[----:B------:R-:W-:-:S07]  /*62a0*/  IMAD R22, R13, R104, RZ ;  /* 0x000000680d167224 */ /* 0x000fce00078e02ff */
.L_x_161:
[----:B------:R-:W-:Y:S05]  /*62b0*/  BSYNC B1 ;  /* 0x0000000000017941 */ /* 0x000fea0003800000 */
.L_x_160:
        /* <DEDUP_REMOVED lines=13> */
.L_x_163:
[----:B------:R-:W-:Y:S05]  /*6390*/  BSYNC B1 ;  /* 0x0000000000017941 */ /* 0x000fea0003800000 */
.L_x_162:
[----:B-1----:R-:W-:Y:S01]  /*63a0*/  @!P3 IMAD R13, R26, R23, R22 ;  /* 0x000000171a0db224 */ /* 0x002fe200078e0216 */
[----:B------:R-:W-:Y:S04]  /*63b0*/  BSSY B1, `(.L_x_164) ;  /* 0x0000006000017945 */ /* 0x000fe80003800000 */
[----:B------:R1:W-:Y:S01]  /*63c0*/  @!P3 STG.E.U8 desc[UR36][R6.64+0x80], R13 ;  /* 0x0000800d0600b986 */ /* 0x0003e2000c101124 */
[----:B------:R-:W-:Y:S05]  /*63d0*/  @P2 BRA `(.L_x_165) ;  /* 0x00000000000c2947 */ /* 0x000fea0003800000 */
[----:B--2---:R-:W1:Y:S02]  /*63e0*/  LDG.E.U8 R105, desc[UR36][R10.64+0x81] ;  /* 0x000081240a697981 */ /* 0x004e64000c1e1100 */
[----:B-1----:R-:W-:-:S05]  /*63f0*/  PRMT R13, R105, 0x8880, RZ ;  /* 0x00008880690d7816 */ /* 0x002fca00000000ff */
[----:B------:R-:W-:-:S07]  /*6400*/  IMAD R22, R13, R104, RZ ;  /* 0x000000680d167224 */ /* 0x000fce00078e02ff */
.L_x_165:
[----:B------:R-:W-:Y:S05]  /*6410*/  BSYNC B1 ;  /* 0x0000000000017941 */ /* 0x000fea0003800000 */
.L_x_164:
[----:B------:R-:W-:Y:S01]  /*6420*/  @!P2 IMAD R27, R27, R23, R22 ;  /* 0x000000171b1ba224 */ /* 0x000fe200078e0216 */
[----:B------:R-:W-:Y:S04]  /*6430*/  BSSY B1, `(.L_x_166) ;  /* 0x0000006000017945 */ /* 0x000fe80003800000 */
[----:B------:R0:W-:Y:S01]  /*6440*/  @!P2 STG.E.U8 desc[UR36][R6.64+0x81], R27 ;  /* 0x0000811b0600a986 */ /* 0x0001e2000c101124 */
[----:B------:R-:W-:Y:S05]  /*6450*/  @P0 BRA `(.L_x_167) ;  /* 0x00000000000c0947 */ /* 0x000fea0003800000 */
[----:B--2---:R-:W1:Y:S02]  /*6460*/  LDG.E.U8 R105, desc[UR36][R8.64+0x88] ;  /* 0x0000882408697981 */ /* 0x004e64000c1e1100 */
[----:B-1----:R-:W-:-:S05]  /*6470*/  PRMT R13, R105, 0x8880, RZ ;  /* 0x00008880690d7816 */ /* 0x002fca00000000ff */
[----:B------:R-:W-:-:S07]  /*6480*/  IMAD R22, R13, R104, RZ ;  /* 0x000000680d167224 */ /* 0x000fce00078e02ff */
.L_x_167:
[----:B------:R-:W-:Y:S05]  /*6490*/  BSYNC B1 ;  /* 0x0000000000017941 */ /* 0x000fea0003800000 */
.L_x_166:
[----:B-1----:R-:W-:Y:S01]  /*64a0*/  @!P0 IMAD R13, R28, R23, R22 ;  /* 0x000000171c0d8224 */ /* 0x002fe200078e0216 */
[----:B------:R-:W-:Y:S04]  /*64b0*/  BSSY B1, `(.L_x_168) ;  /* 0x0000006000017945 */ /* 0x000fe80003800000 */
[----:B------:R1:W-:Y:S01]  /*64c0*/  @!P0 STG.E.U8 desc[UR36][R4.64+0x88], R13 ;  /* 0x0000880d04008986 */ /* 0x0003e2000c101124 */
[----:B------:R-:W-:Y:S05]  /*64d0*/  @P5 BRA `(.L_x_169) ;  /* 0x00000000000c5947 */ /* 0x000fea0003800000 */
[----:B--2---:R-:W1:Y:S02]  /*64e0*/  LDG.E.U8 R105, desc[UR36][R8.64+0x89] ;  /* 0x0000892408697981 */ /* 0x004e64000c1e1100 */
[----:B-1----:R-:W-:-:S05]  /*64f0*/  PRMT R13, R105, 0x8880, RZ ;  /* 0x00008880690d7816 */ /* 0x002fca00000000ff */
[----:B------:R-:W-:-:S07]  /*6500*/  IMAD R22, R13, R104, RZ ;  /* 0x000000680d167224 */ /* 0x000fce00078e02ff */
.L_x_169:
[----:B------:R-:W-:Y:S05]  /*6510*/  BSYNC B1 ;  /* 0x0000000000017941 */ /* 0x000fea0003800000 */
.L_x_168:
        /* <DEDUP_REMOVED lines=13> */
.L_x_171:
[----:B------:R-:W-:Y:S05]  /*65f0*/  BSYNC B1 ;  /* 0x0000000000017941 */ /* 0x000fea0003800000 */
.L_x_170:
[----:B-1----:R-:W-:Y:S01]  /*6600*/  @!P4 IMAD R13, R30, R23, R22 ;  /* 0x000000171e0dc224 */ /* 0x002fe200078e0216 */
[----:B------:R-:W-:Y:S04]  /*6610*/  BSSY B1, `(.L_x_172) ;  /* 0x0000006000017945 */ /* 0x000fe80003800000 */
[----:B------:R1:W-:Y:S01]  /*6620*/  @!P4 STG.E.U8 desc[UR36][R6.64+0x88], R13 ;  /* 0x0000880d0600c986 */ /* 0x0003e2000c101124 */
[----:B------:R-:W-:Y:S05]  /*6630*/  @P1 BRA `(.L_x_173) ;  /* 0x00000000000c1947 */ /* 0x000fea0003800000 */
[----:B--2---:R-:W1:Y:S02]  /*6640*/  LDG.E.U8 R105, desc[UR36][R10.64+0x89] ;  /* 0x000089240a697981 */ /* 0x004e64000c1e1100 */
[----:B-1----:R-:W-:-:S05]  /*6650*/  PRMT R13, R105, 0x8880, RZ ;  /* 0x00008880690d7816 */ /* 0x002fca00000000ff */
[----:B------:R-:W-:-:S07]  /*6660*/  IMAD R22, R13, R104, RZ ;  /* 0x000000680d167224 */ /* 0x000fce00078e02ff */
.L_x_173:
[----:B------:R-:W-:Y:S05]  /*6670*/  BSYNC B1 ;  /* 0x0000000000017941 */ /* 0x000fea0003800000 */
.L_x_172:
[----:B------:R-:W-:Y:S01]  /*6680*/  @!P1 IMAD R31, R31, R23, R22 ;  /* 0x000000171f1f9224 */ /* 0x000fe200078e0216 */
[----:B------:R-:W-:Y:S04]  /*6690*/  BSSY B1, `(.L_x_174) ;  /* 0x0000006000017945 */ /* 0x000fe80003800000 */
[----:B------:R0:W-:Y:S01]  /*66a0*/  @!P1 STG.E.U8 desc[UR36][R6.64+0x89], R31 ;  /* 0x0000891f06009986 */ /* 0x0001e2000c101124 */
[----:B------:R-:W-:Y:S05]  /*66b0*/  @P3 BRA `(.L_x_175) ;  /* 0x00000000000c3947 */ /* 0x000fea0003800000 */
[----:B--2---:R-:W1:Y:S02]  /*66c0*/  LDG.E.U8 R105, desc[UR36][R8.64+0x90] ;  /* 0x0000902408697981 */ /* 0x004e64000c1e1100 */
[----:B-1----:R-:W-:-:S05]  /*66d0*/  PRMT R13, R105, 0x8880, RZ ;  /* 0x00008880690d7816 */ /* 0x002fca00000000ff */
[----:B------:R-:W-:-:S07]  /*66e0*/  IMAD R22, R13, R104, RZ ;  /* 0x000000680d167224 */ /* 0x000fce00078e02ff */
.L_x_175:
[----:B------:R-:W-:Y:S05]  /*66f0*/  BSYNC B1 ;  /* 0x0000000000017941 */ /* 0x000fea0003800000 */
.L_x_174:
[----:B-1----:R-:W-:Y:S01]  /*6700*/  @!P3 IMAD R13, R32, R23, R22 ;  /* 0x00000017200db224 */ /* 0x002fe200078e0216 */
[----:B------:R-:W-:Y:S04]  /*6710*/  BSSY B1, `(.L_x_176) ;  /* 0x0000006000017945 */ /* 0x000fe80003800000 */
[----:B------:R1:W-:Y:S01]  /*6720*/  @!P3 STG.E.U8 desc[UR36][R4.64+0x90], R13 ;  /* 0x0000900d0400b986 */ /* 0x0003e2000c101124 */
[----:B------:R-:W-:Y:S05]  /*6730*/  @P5 BRA `(.L_x_177) ;  /* 0x00000000000c5947 */ /* 0x000fea0003800000 */
[----:B--2---:R-:W1:Y:S02]  /*6740*/  LDG.E.U8 R105, desc[UR36][R8.64+0x91] ;  /* 0x0000912408697981 */ /* 0x004e64000c1e1100 */
[----:B-1----:R-:W-:-:S05]  /*6750*/  PRMT R13, R105, 0x8880, RZ ;  /* 0x00008880690d7816 */ /* 0x002fca00000000ff */
[----:B------:R-:W-:-:S07]  /*6760*/  IMAD R22, R13, R104, RZ ;  /* 0x000000680d167224 */ /* 0x000fce00078e02ff */
.L_x_177:
[----:B------:R-:W-:Y:S05]  /*6770*/  BSYNC B1 ;  /* 0x0000000000017941 */ /* 0x000fea0003800000 */
.L_x_176:
        /* <DEDUP_REMOVED lines=9> */
[----:B------:R-:W-:Y:S01]  /*6810*/  ISETP.LT.OR P3, PT, R3, 0x9, !P3 ;  /* 0x000000090300780c */ /* 0x000fe20005f61670 */
[----:B------:R-:W-:-:S12]  /*6820*/  @P2 BRA `(.L_x_179) ;  /* 0x00000000000c2947 */ /* 0x000fd80003800000 */
[----:B--2---:R-:W1:Y:S02]  /*6830*/  LDG.E.U8 R105, desc[UR36][R10.64+0x90] ;  /* 0x000090240a697981 */ /* 0x004e64000c1e1100 */
[----:B-1----:R-:W-:-:S05]  /*6840*/  PRMT R13, R105, 0x8880, RZ ;  /* 0x00008880690d7816 */ /* 0x002fca00000000ff */
[----:B------:R-:W-:-:S07]  /*6850*/  IMAD R22, R13, R104, RZ ;  /* 0x000000680d167224 */ /* 0x000fce00078e02ff */
.L_x_179:
[----:B------:R-:W-:Y:S05]  /*6860*/  BSYNC B1 ;  /* 0x0000000000017941 */ /* 0x000fea0003800000 */
.L_x_178:
[----:B-1----:R-:W-:Y:S01]  /*6870*/  @!P2 IMAD R13, R34, R23, R22 ;  /* 0x00000017220da224 */ /* 0x002fe200078e0216 */
[----:B------:R-:W-:Y:S04]  /*6880*/  BSSY B1, `(.L_x_180) ;  /* 0x0000006000017945 */ /* 0x000fe80003800000 */
[----:B------:R1:W-:Y:S01]  /*6890*/  @!P2 STG.E.U8 desc[UR36][R6.64+0x90], R13 ;  /* 0x0000900d0600a986 */ /* 0x0003e2000c101124 */
[----:B------:R-:W-:Y:S05]  /*68a0*/  @P0 BRA `(.L_x_181) ;  /* 0x00000000000c0947 */ /* 0x000fea0003800000 */
[----:B--2---:R-:W1:Y:S02]  /*68b0*/  LDG.E.U8 R105, desc[UR36][R10.64+0x91] ;  /* 0x000091240a697981 */ /* 0x004e64000c1e1100 */
[----:B-1----:R-:W-:-:S05]  /*68c0*/  PRMT R13, R105, 0x8880, RZ ;  /* 0x00008880690d7816 */ /* 0x002fca00000000ff */
[----:B------:R-:W-:-:S07]  /*68d0*/  IMAD R22, R13, R104, RZ ;  /* 0x000000680d167224 */ /* 0x000fce00078e02ff */
.L_x_181:
[----:B------:R-:W-:Y:S05]  /*68e0*/  BSYNC B1 ;  /* 0x0000000000017941 */ /* 0x000fea0003800000 */
.L_x_180:
[----:B------:R-:W-:Y:S01]  /*68f0*/  @!P0 IMAD R35, R35, R23, R22 ;  /* 0x0000001723238224 */ /* 0x000fe200078e0216 */
[----:B------:R-:W-:Y:S04]  /*6900*/  BSSY B1, `(.L_x_182) ;  /* 0x0000006000017945 */ /* 0x000fe80003800000 */
[----:B------:R0:W-:Y:S01]  /*6910*/  @!P0 STG.E.U8 desc[UR36][R6.64+0x91], R35 ;  /* 0x0000912306008986 */ /* 0x0001e2000c101124 */
[----:B------:R-:W-:Y:S05]  /*6920*/  @P5 BRA `(.L_x_183) ;  /* 0x00000000000c5947 */ /* 0x000fea0003800000 */
[----:B--2---:R-:W1:Y:S02]  /*6930*/  LDG.E.U8 R105, desc[UR36][R8.64+0x98] ;  /* 0x0000982408697981 */ /* 0x004e64000c1e1100 */
[----:B-1----:R-:W-:-:S05]  /*6940*/  PRMT R13, R105, 0x8880, RZ ;  /* 0x00008880690d7816 */ /* 0x002fca00000000ff */
[----:B------:R-:W-:-:S07]  /*6950*/  IMAD R22, R13, R104, RZ ;  /* 0x000000680d167224 */ /* 0x000fce00078e02ff */
.L_x_183:
[----:B------:R-:W-:Y:S05]  /*6960*/  BSYNC B1 ;  /* 0x0000000000017941 */ /* 0x000fea0003800000 */
.L_x_182:
[----:B-1----:R-:W-:Y:S01]  /*6970*/  @!P5 IMAD R13, R36, R23, R22 ;  /* 0x00000017240dd224 */ /* 0x002fe200078e0216 */
[----:B------:R-:W-:Y:S04]  /*6980*/  BSSY B1, `(.L_x_184) ;  /* 0x0000006000017945 */ /* 0x000fe80003800000 */
[----:B------:R1:W-:Y:S01]  /*6990*/  @!P5 STG.E.U8 desc[UR36][R4.64+0x98], R13 ;  /* 0x0000980d0400d986 */ /* 0x0003e2000c101124 */
[----:B------:R-:W-:Y:S05]  /*69a0*/  @P4 BRA `(.L_x_185) ;  /* 0x00000000000c4947 */ /* 0x000fea0003800000 */
[----:B--2---:R-:W1:Y:S02]  /*69b0*/  LDG.E.U8 R105, desc[UR36][R8.64+0x99] ;  /* 0x0000992408697981 */ /* 0x004e64000c1e1100 */
[----:B-1----:R-:W-:-:S05]  /*69c0*/  PRMT R13, R105, 0x8880, RZ ;  /* 0x00008880690d7816 */ /* 0x002fca00000000ff */
[----:B------:R-:W-:-:S07]  /*69d0*/  IMAD R22, R13, R104, RZ ;  /* 0x000000680d167224 */ /* 0x000fce00078e02ff */
.L_x_185:
[----:B------:R-:W-:Y:S05]  /*69e0*/  BSYNC B1 ;  /* 0x0000000000017941 */ /* 0x000fea0003800000 */
.L_x_184:
[----:B------:R-:W-:Y:S01]  /*69f0*/  @!P4 IMAD R37, R37, R23, R22 ;  /* 0x000000172525c224 */ /* 0x000fe200078e0216 */
[----:B------:R-:W-:Y:S04]  /*6a00*/  BSSY B1, `(.L_x_186) ;  /* 0x0000006000017945 */ /* 0x000fe80003800000 */
[----:B------:R0:W-:Y:S01]  /*6a10*/  @!P4 STG.E.U8 desc[UR36][R4.64+0x99], R37 ;  /* 0x000099250400c986 */ /* 0x0001e2000c101124 */
[----:B------:R-:W-:Y:S05]  /*6a20*/  @P3 BRA `(.L_x_187) ;  /* 0x00000000000c3947 */ /* 0x000fea0003800000 */
[----:B--2---:R-:W0:Y:S02]  /*6a30*/  LDG.E.U8 R105, desc[UR36][R10.64+0x98] ;  /* 0x000098240a697981 */ /* 0x004e24000c1e1100 */
[----:B01-3--:R-:W-:-:S05]  /*6a40*/  PRMT R5, R105, 0x8880, RZ ;  /* 0x0000888069057816 */ /* 0x00bfca00000000ff */
[----:B------:R-:W-:-:S07]  /*6a50*/  IMAD R22, R5, R104, RZ ;  /* 0x0000006805167224 */ /* 0x000fce00078e02ff */
.L_x_187:
[----:B------:R-:W-:Y:S05]  /*6a60*/  BSYNC B1 ;  /* 0x0000000000017941 */ /* 0x000fea0003800000 */
.L_x_186:
[----:B01-3--:R-:W-:Y:S01]  /*6a70*/  @!P3 IMAD R5, R38, R23, R22 ;  /* 0x000000172605b224 */ /* 0x00bfe200078e0216 */
[----:B------:R-:W-:Y:S01]  /*6a80*/  ISETP.LT.OR P1, PT, R3, 0x9, !P1 ;  /* 0x000000090300780c */ /* 0x000fe20004f21670 */
[----:B------:R-:W-:Y:S03]  /*6a90*/  BSSY B1, `(.L_x_188) ;  /* 0x0000006000017945 */ /* 0x000fe60003800000 */
[----:B------:R0:W-:Y:S09]  /*6aa0*/  @!P3 STG.E.U8 desc[UR36][R6.64+0x98], R5 ;  /* 0x000098050600b986 */ /* 0x0001f2000c101124 */
[----:B------:R-:W-:Y:S05]  /*6ab0*/  @P1 BRA `(.L_x_189) ;  /* 0x00000000000c1947 */ /* 0x000fea0003800000 */
[----:B--2---:R-:W2:Y:S02]  /*6ac0*/  LDG.E.U8 R105, desc[UR36][R10.64+0x99] ;  /* 0x000099240a697981 */ /* 0x004ea4000c1e1100 */
[----:B--2---:R-:W-:-:S05]  /*6ad0*/  PRMT R3, R105, 0x8880, RZ ;  /* 0x0000888069037816 */ /* 0x004fca00000000ff */
[----:B------:R-:W-:-:S07]  /*6ae0*/  IMAD R22, R3, R104, RZ ;  /* 0x0000006803167224 */ /* 0x000fce00078e02ff */
.L_x_189:
[----:B------:R-:W-:Y:S05]  /*6af0*/  BSYNC B1 ;  /* 0x0000000000017941 */ /* 0x000fea0003800000 */
.L_x_188:
[----:B------:R-:W-:Y:S01]  /*6b00*/  IMAD R39, R39, R23, R22 ;  /* 0x0000001727277224 */ /* 0x000fe200078e0216 */
[----:B------:R-:W-:Y:S06]  /*6b10*/  @P1 BRA `(.L_x_190) ;  /* 0x0000001000681947 */ /* 0x000fec0003800000 */
[----:B------:R1:W-:Y:S01]  /*6b20*/  STG.E.U8 desc[UR36][R6.64+0x99], R39 ;  /* 0x0000992706007986 */ /* 0x0003e2000c101124 */
[----:B------:R-:W-:Y:S05]  /*6b30*/  BRA `(.L_x_190) ;  /* 0x0000001000607947 */ /* 0x000fea0003800000 */
.L_x_29:
[C---:B------:R-:W-:Y:S02]  /*6b40*/  ISETP.GE.AND P0, PT, R12.reuse, 0x1, PT ;  /* 0x000000010c00780c */ /* 0x040fe40003f06270 */
[----:B------:R-:W-:Y:S02]  /*6b50*/  ISETP.GE.AND P1, PT, R12, 0x2, PT ;  /* 0x000000020c00780c */ /* 0x000fe40003f26270 */
[C---:B------:R-:W-:Y:S02]  /*6b60*/  ISETP.LT.OR P4, PT, R3.reuse, 0x1, !P0 ;  /* 0x000000010300780c */ /* 0x040fe40004781670 */
[C---:B------:R-:W-:Y:S02]  /*6b70*/  ISETP.LT.OR P5, PT, R3.reuse, 0x1, !P1 ;  /* 0x000000010300780c */ /* 0x040fe40004fa1670 */
[C---:B------:R-:W-:Y:S02]  /*6b80*/  ISETP.LT.OR P0, PT, R3.reuse, 0x9, !P0 ;  /* 0x000000090300780c */ /* 0x040fe40004701670 */
[----:B------:R-:W-:-:S02]  /*6b90*/  ISETP.LT.OR P1, PT, R3, 0x9, !P1 ;  /* 0x000000090300780c */ /* 0x000fc40004f21670 */
[C---:B------:R-:W-:Y:S02]  /*6ba0*/  ISETP.GE.AND P3, PT, R12.reuse, 0x9, PT ;  /* 0x000000090c00780c */ /* 0x040fe40003f66270 */
[----:B------:R-:W-:-:S03]  /*6bb0*/  ISETP.GE.AND P2, PT, R12, 0xa, PT ;  /* 0x0000000a0c00780c */ /* 0x000fc60003f46270 */
[-C--:B------:R-:W-:Y:S02]  /*6bc0*/  @!P4 IMAD R9, R88, R23.reuse, RZ ;  /* 0x000000175809c224 */ /* 0x080fe400078e02ff */
[-C--:B------:R-:W-:Y:S02]  /*6bd0*/  @!P5 IMAD R89, R89, R23.reuse, RZ ;  /* 0x000000175959d224 */ /* 0x080fe400078e02ff */
[-C--:B------:R-:W-:Y:S01]  /*6be0*/  @!P0 IMAD R11, R90, R23.reuse, RZ ;  /* 0x000000175a0b8224 */ /* 0x080fe200078e02ff */
[----:B------:R0:W-:Y:S01]  /*6bf0*/  @!P4 STG.E.U8 desc[UR36][R4.64], R9 ;  /* 0x000000090400c986 */ /* 0x0001e2000c101124 */
[----:B------:R-:W-:Y:S01]  /*6c00*/  ISETP.LT.OR P4, PT, R3, 0x1, !P3 ;  /* 0x000000010300780c */ /* 0x000fe20005f81670 */
[----:B------:R-:W-:Y:S02]  /*6c10*/  @!P1 IMAD R91, R91, R23, RZ ;  /* 0x000000175b5b9224 */ /* 0x000fe400078e02ff */
[----:B------:R-:W-:Y:S01]  /*6c20*/  @!P5 STG.E.U8 desc[UR36][R4.64+0x1], R89 ;  /* 0x000001590400d986 */ /* 0x000fe2000c101124 */
[----:B------:R-:W-:-:S02]  /*6c30*/  ISETP.LT.OR P5, PT, R3, 0x1, !P2 ;  /* 0x000000010300780c */ /* 0x000fc400057a1670 */
[C---:B------:R-:W-:Y:S01]  /*6c40*/  ISETP.LT.OR P2, PT, R3.reuse, 0x9, !P2 ;  /* 0x000000090300780c */ /* 0x040fe20005741670 */
[----:B------:R1:W-:Y:S01]  /*6c50*/  @!P0 STG.E.U8 desc[UR36][R6.64], R11 ;  /* 0x0000000b06008986 */ /* 0x0003e2000c101124 */
[----:B------:R-:W-:Y:S02]  /*6c60*/  ISETP.LT.OR P0, PT, R3, 0x9, !P3 ;  /* 0x000000090300780c */ /* 0x000fe40005f01670 */
[C---:B------:R-:W-:Y:S01]  /*6c70*/  ISETP.GE.AND P3, PT, R12.reuse, 0x11, PT ;  /* 0x000000110c00780c */ /* 0x040fe20003f66270 */
[----:B------:R-:W-:Y:S01]  /*6c80*/  @!P1 STG.E.U8 desc[UR36][R6.64+0x1], R91 ;  /* 0x0000015b06009986 */ /* 0x000fe2000c101124 */
[----:B------:R-:W-:Y:S01]  /*6c90*/  ISETP.GE.AND P1, PT, R12, 0x12, PT ;  /* 0x000000120c00780c */ /* 0x000fe20003f26270 */
[----:B------:R-:W-:-:S04]  /*6ca0*/  @!P4 IMAD R13, R92, R23, RZ ;  /* 0x000000175c0dc224 */ /* 0x000fc800078e02ff */
[-C--:B------:R-:W-:Y:S01]  /*6cb0*/  @!P5 IMAD R93, R93, R23.reuse, RZ ;  /* 0x000000175d5dd224 */ /* 0x080fe200078e02ff */
[----:B------:R-:W-:Y:S01]  /*6cc0*/  @!P4 STG.E.U8 desc[UR36][R4.64+0x8], R13 ;  /* 0x0000080d0400c986 */ /* 0x000fe2000c101124 */
[----:B------:R-:W-:Y:S01]  /*6cd0*/  ISETP.LT.OR P4, PT, R3, 0x1, !P3 ;  /* 0x000000010300780c */ /* 0x000fe20005f81670 */
[-C--:B------:R-:W-:Y:S02]  /*6ce0*/  @!P2 IMAD R95, R95, R23.reuse, RZ ;  /* 0x000000175f5fa224 */ /* 0x080fe400078e02ff */
[----:B------:R-:W-:Y:S01]  /*6cf0*/  @!P5 STG.E.U8 desc[UR36][R4.64+0x9], R93 ;  /* 0x0000095d0400d986 */ /* 0x000fe2000c101124 */
[C---:B------:R-:W-:Y:S01]  /*6d00*/  ISETP.LT.OR P5, PT, R3.reuse, 0x1, !P1 ;  /* 0x000000010300780c */ /* 0x040fe20004fa1670 */
[----:B0-----:R-:W-:Y:S01]  /*6d10*/  @!P0 IMAD R9, R94, R23, RZ ;  /* 0x000000175e098224 */ /* 0x001fe200078e02ff */
[----:B------:R-:W-:Y:S01]  /*6d20*/  ISETP.LT.OR P1, PT, R3, 0x9, !P1 ;  /* 0x000000090300780c */ /* 0x000fe20004f21670 */
[----:B------:R-:W-:Y:S01]  /*6d30*/  @!P2 STG.E.U8 desc[UR36][R6.64+0x9], R95 ;  /* 0x0000095f0600a986 */ /* 0x000fe2000c101124 */
[----:B------:R-:W-:-:S03]  /*6d40*/  ISETP.GE.AND P2, PT, R12, 0x1a, PT ;  /* 0x0000001a0c00780c */ /* 0x000fc60003f46270 */
[----:B------:R0:W-:Y:S01]  /*6d50*/  @!P0 STG.E.U8 desc[UR36][R6.64+0x8], R9 ;  /* 0x0000080906008986 */ /* 0x0001e2000c101124 */
[----:B------:R-:W-:Y:S01]  /*6d60*/  ISETP.LT.OR P0, PT, R3, 0x9, !P3 ;  /* 0x000000090300780c */ /* 0x000fe20005f01670 */
[----:B-1----:R-:W-:Y:S01]  /*6d70*/  @!P4 IMAD R11, R96, R23, RZ ;  /* 0x00000017600bc224 */ /* 0x002fe200078e02ff */
[----:B------:R-:W-:-:S03]  /*6d80*/  ISETP.GE.AND P3, PT, R12, 0x19, PT ;  /* 0x000000190c00780c */ /* 0x000fc60003f66270 */
[-C--:B------:R-:W-:Y:S01]  /*6d90*/  @!P5 IMAD R97, R97, R23.reuse, RZ ;  /* 0x000000176161d224 */ /* 0x080fe200078e02ff */
[----:B------:R-:W-:Y:S01]  /*6da0*/  @!P4 STG.E.U8 desc[UR36][R4.64+0x10], R11 ;  /* 0x0000100b0400c986 */ /* 0x000fe2000c101124 */
[----:B------:R-:W-:Y:S01]  /*6db0*/  ISETP.LT.OR P4, PT, R3, 0x1, !P3 ;  /* 0x000000010300780c */ /* 0x000fe20005f81670 */
[-C--:B------:R-:W-:Y:S02]  /*6dc0*/  @!P1 IMAD R99, R99, R23.reuse, RZ ;  /* 0x0000001763639224 */ /* 0x080fe400078e02ff */
[----:B------:R-:W-:Y:S01]  /*6dd0*/  @!P5 STG.E.U8 desc[UR36][R4.64+0x11], R97 ;  /* 0x000011610400d986 */ /* 0x000fe2000c101124 */
[C---:B------:R-:W-:Y:S02]  /*6de0*/  ISETP.LT.OR P5, PT, R3.reuse, 0x1, !P2 ;  /* 0x000000010300780c */ /* 0x040fe400057a1670 */
[----:B0-----:R-:W-:Y:S01]  /*6df0*/  @!P0 IMAD R9, R98, R23, RZ ;  /* 0x0000001762098224 */ /* 0x001fe200078e02ff */
[----:B------:R-:W-:Y:S01]  /*6e00*/  @!P1 STG.E.U8 desc[UR36][R6.64+0x11], R99 ;  /* 0x0000116306009986 */ /* 0x000fe2000c101124 */
[----:B------:R-:W-:-:S02]  /*6e10*/  ISETP.LT.OR P2, PT, R3, 0x9, !P2 ;  /* 0x000000090300780c */ /* 0x000fc40005741670 */
[----:B------:R-:W-:Y:S01]  /*6e20*/  ISETP.GE.AND P1, PT, R12, 0x22, PT ;  /* 0x000000220c00780c */ /* 0x000fe20003f26270 */
[----:B------:R0:W-:Y:S01]  /*6e30*/  @!P0 STG.E.U8 desc[UR36][R6.64+0x10], R9 ;  /* 0x0000100906008986 */ /* 0x0001e2000c101124 */
[----:B------:R-:W-:Y:S01]  /*6e40*/  ISETP.LT.OR P0, PT, R3, 0x9, !P3 ;  /* 0x000000090300780c */ /* 0x000fe20005f01670 */
[----:B------:R-:W-:Y:S01]  /*6e50*/  @!P4 IMAD R13, R100, R23, RZ ;  /* 0x00000017640dc224 */ /* 0x000fe200078e02ff */
[----:B------:R-:W-:-:S03]  /*6e60*/  ISETP.GE.AND P3, PT, R12, 0x21, PT ;  /* 0x000000210c00780c */ /* 0x000fc60003f66270 */
[-C--:B------:R-:W-:Y:S01]  /*6e70*/  @!P5 IMAD R101, R101, R23.reuse, RZ ;  /* 0x000000176565d224 */ /* 0x080fe200078e02ff */
[----:B------:R-:W-:Y:S01]  /*6e80*/  @!P4 STG.E.U8 desc[UR36][R4.64+0x18], R13 ;  /* 0x0000180d0400c986 */ /* 0x000fe2000c101124 */
[----:B------:R-:W-:Y:S02]  /*6e90*/  ISETP.LT.OR P4, PT, R3, 0x1, !P3 ;  /* 0x000000010300780c */ /* 0x000fe40005f81670 */
[-C--:B------:R-:W-:Y:S01]  /*6ea0*/  @!P2 IMAD R103, R103, R23.reuse, RZ ;  /* 0x000000176767a224 */ /* 0x080fe200078e02ff */
        /* <DEDUP_REMOVED lines=15> */
[----:B------:R-:W-:Y:S02]  /*6fa0*/  ISETP.LT.OR P5, PT, R3, 0x1, !P2 ;  /* 0x000000010300780c */ /* 0x000fe400057a1670 */
[----:B0-----:R-:W-:Y:S01]  /*6fb0*/  @!P0 IMAD R9, R74, R23, RZ ;  /* 0x000000174a098224 */ /* 0x001fe200078e02ff */
[----:B------:R-:W-:Y:S01]  /*6fc0*/  @!P1 STG.E.U8 desc[UR36][R6.64+0x21], R75 ;  /* 0x0000214b06009986 */ /* 0x000fe2000c101124 */
[----:B------:R-:W-:-:S02]  /*6fd0*/  ISETP.GE.AND P1, PT, R12, 0x32, PT ;  /* 0x000000320c00780c */ /* 0x000fc40003f26270 */
[C---:B------:R-:W-:Y:S01]  /*6fe0*/  ISETP.LT.OR P2, PT, R3.reuse, 0x9, !P2 ;  /* 0x000000090300780c */ /* 0x040fe20005741670 */
[----:B------:R0:W-:Y:S01]  /*6ff0*/  @!P0 STG.E.U8 desc[UR36][R6.64+0x20], R9 ;  /* 0x0000200906008986 */ /* 0x0001e2000c101124 */
[----:B------:R-:W-:Y:S01]  /*7000*/  ISETP.LT.OR P0, PT, R3, 0x9, !P3 ;  /* 0x000000090300780c */ /* 0x000fe20005f01670 */
[----:B------:R-:W-:Y:S01]  /*7010*/  @!P4 IMAD R13, R76, R23, RZ ;  /* 0x000000174c0dc224 */ /* 0x000fe200078e02ff */
[----:B------:R-:W-:-:S03]  /*7020*/  ISETP.GE.AND P3, PT, R12, 0x31, PT ;  /* 0x000000310c00780c */ /* 0x000fc60003f66270 */
[----:B------:R-:W-:Y:S01]  /*7030*/  @!P5 IMAD R77, R77, R23, RZ ;  /* 0x000000174d4dd224 */ /* 0x000fe200078e02ff */
[----:B------:R-:W-:Y:S01]  /*7040*/  @!P4 STG.E.U8 desc[UR36][R4.64+0x28], R13 ;  /* 0x0000280d0400c986 */ /* 0x000fe2000c101124 */
[----:B------:R-:W-:-:S03]  /*7050*/  ISETP.LT.OR P4, PT, R3, 0x1, !P3 ;  /* 0x000000010300780c */ /* 0x000fc60005f81670 */
[----:B------:R-:W-:Y:S01]  /*7060*/  @!P5 STG.E.U8 desc[UR36][R4.64+0x29], R77 ;  /* 0x0000294d0400d986 */ /* 0x000fe2000c101124 */
[----:B------:R-:W-:Y:S01]  /*7070*/  ISETP.LT.OR P5, PT, R3, 0x1, !P1 ;  /* 0x000000010300780c */ /* 0x000fe20004fa1670 */
[-C--:B------:R-:W-:Y:S01]  /*7080*/  @!P2 IMAD R79, R79, R23.reuse, RZ ;  /* 0x000000174f4fa224 */ /* 0x080fe200078e02ff */
[----:B------:R-:W-:Y:S01]  /*7090*/  ISETP.LT.OR P1, PT, R3, 0x9, !P1 ;  /* 0x000000090300780c */ /* 0x000fe20004f21670 */
[----:B0-----:R-:W-:-:S03]  /*70a0*/  @!P0 IMAD R9, R78, R23, RZ ;  /* 0x000000174e098224 */ /* 0x001fc600078e02ff */
[----:B------:R-:W-:Y:S01]  /*70b0*/  @!P2 STG.E.U8 desc[UR36][R6.64+0x29], R79 ;  /* 0x0000294f0600a986 */ /* 0x000fe2000c101124 */
[----:B------:R-:W-:Y:S02]  /*70c0*/  ISETP.GE.AND P2, PT, R12, 0x3a, PT ;  /* 0x0000003a0c00780c */ /* 0x000fe40003f46270 */
[-C--:B------:R-:W-:Y:S01]  /*70d0*/  @!P4 IMAD R11, R80, R23.reuse, RZ ;  /* 0x00000017500bc224 */ /* 0x080fe200078e02ff */
[----:B------:R0:W-:Y:S01]  /*70e0*/  @!P0 STG.E.U8 desc[UR36][R6.64+0x28], R9 ;  /* 0x0000280906008986 */ /* 0x0001e2000c101124 */
[----:B------:R-:W-:Y:S02]  /*70f0*/  ISETP.LT.OR P0, PT, R3, 0x9, !P3 ;  /* 0x000000090300780c */ /* 0x000fe40005f01670 */
[-C--:B------:R-:W-:Y:S01]  /*7100*/  @!P5 IMAD R81, R81, R23.reuse, RZ ;  /* 0x000000175151d224 */ /* 0x080fe200078e02ff */
[----:B------:R-:W-:Y:S01]  /*7110*/  ISETP.GE.AND P3, PT, R12, 0x39, PT ;  /* 0x000000390c00780c */ /* 0x000fe20003f66270 */
[----:B------:R-:W-:Y:S01]  /*7120*/  @!P4 STG.E.U8 desc[UR36][R4.64+0x30], R11 ;  /* 0x0000300b0400c986 */ /* 0x000fe2000c101124 */
[----:B------:R-:W-:-:S02]  /*7130*/  @!P1 IMAD R83, R83, R23, RZ ;  /* 0x0000001753539224 */ /* 0x000fc400078e02ff */
[C---:B------:R-:W-:Y:S01]  /*7140*/  ISETP.LT.OR P4, PT, R3.reuse, 0x1, !P3 ;  /* 0x000000010300780c */ /* 0x040fe20005f81670 */
[----:B------:R-:W-:Y:S01]  /*7150*/  @!P5 STG.E.U8 desc[UR36][R4.64+0x31], R81 ;  /* 0x000031510400d986 */ /* 0x000fe2000c101124 */
[C---:B------:R-:W-:Y:S02]  /*7160*/  ISETP.LT.OR P5, PT, R3.reuse, 0x1, !P2 ;  /* 0x000000010300780c */ /* 0x040fe400057a1670 */
[----:B------:R-:W-:Y:S01]  /*7170*/  ISETP.LT.OR P2, PT, R3, 0x9, !P2 ;  /* 0x000000090300780c */ /* 0x000fe20005741670 */
[----:B------:R-:W-:Y:S01]  /*7180*/  @!P1 STG.E.U8 desc[UR36][R6.64+0x31], R83 ;  /* 0x0000315306009986 */ /* 0x000fe2000c101124 */
[----:B0-----:R-:W-:Y:S01]  /*7190*/  @!P0 IMAD R9, R82, R23, RZ ;  /* 0x0000001752098224 */ /* 0x001fe200078e02ff */
[----:B------:R-:W-:-:S04]  /*71a0*/  ISETP.GE.AND P1, PT, R12, 0x42, PT ;  /* 0x000000420c00780c */ /* 0x000fc80003f26270 */
[----:B------:R0:W-:Y:S01]  /*71b0*/  @!P0 STG.E.U8 desc[UR36][R6.64+0x30], R9 ;  /* 0x0000300906008986 */ /* 0x0001e2000c101124 */
[----:B------:R-:W-:Y:S01]  /*71c0*/  ISETP.LT.OR P0, PT, R3, 0x9, !P3 ;  /* 0x000000090300780c */ /* 0x000fe20005f01670 */
[-C--:B------:R-:W-:Y:S01]  /*71d0*/  @!P4 IMAD R13, R84, R23.reuse, RZ ;  /* 0x00000017540dc224 */ /* 0x080fe200078e02ff */
[----:B------:R-:W-:Y:S01]  /*71e0*/  ISETP.GE.AND P3, PT, R12, 0x41, PT ;  /* 0x000000410c00780c */ /* 0x000fe20003f66270 */
[-C--:B------:R-:W-:Y:S02]  /*71f0*/  @!P5 IMAD R85, R85, R23.reuse, RZ ;  /* 0x000000175555d224 */ /* 0x080fe400078e02ff */
[----:B------:R-:W-:Y:S01]  /*7200*/  @!P2 IMAD R87, R87, R23, RZ ;  /* 0x000000175757a224 */ /* 0x000fe200078e02ff */
[----:B------:R-:W-:Y:S01]  /*7210*/  @!P4 STG.E.U8 desc[UR36][R4.64+0x38], R13 ;  /* 0x0000380d0400c986 */ /* 0x000fe2000c101124 */
[----:B------:R-:W-:-:S03]  /*7220*/  ISETP.LT.OR P4, PT, R3, 0x1, !P3 ;  /* 0x000000010300780c */ /* 0x000fc60005f81670 */
[----:B------:R-:W-:Y:S01]  /*7230*/  @!P5 STG.E.U8 desc[UR36][R4.64+0x39], R85 ;  /* 0x000039550400d986 */ /* 0x000fe2000c101124 */
[C---:B------:R-:W-:Y:S02]  /*7240*/  ISETP.LT.OR P5, PT, R3.reuse, 0x1, !P1 ;  /* 0x000000010300780c */ /* 0x040fe40004fa1670 */
[-C--:B0-----:R-:W-:Y:S01]  /*7250*/  @!P0 IMAD R9, R86, R23.reuse, RZ ;  /* 0x0000001756098224 */ /* 0x081fe200078e02ff */
[----:B------:R-:W-:Y:S01]  /*7260*/  @!P2 STG.E.U8 desc[UR36][R6.64+0x39], R87 ;  /* 0x000039570600a986 */ /* 0x000fe2000c101124 */
[C---:B------:R-:W-:Y:S02]  /*7270*/  ISETP.LT.OR P1, PT, R3.reuse, 0x9, !P1 ;  /* 0x000000090300780c */ /* 0x040fe40004f21670 */
        /* <DEDUP_REMOVED lines=19> */
[-C--:B------:R-:W-:Y:S01]  /*73b0*/  @!P5 IMAD R61, R61, R23.reuse, RZ ;  /* 0x000000173d3dd224 */ /* 0x080fe200078e02ff */
[----:B------:R-:W-:Y:S01]  /*73c0*/  @!P4 STG.E.U8 desc[UR36][R4.64+0x48], R13 ;  /* 0x0000480d0400c986 */ /* 0x000fe2000c101124 */
[C---:B------:R-:W-:Y:S02]  /*73d0*/  ISETP.LT.OR P4, PT, R3.reuse, 0x1, !P1 ;  /* 0x000000010300780c */ /* 0x040fe40004f81670 */
[C---:B------:R-:W-:Y:S01]  /*73e0*/  ISETP.LT.OR P1, PT, R3.reuse, 0x9, !P1 ;  /* 0x000000090300780c */ /* 0x040fe20004f21670 */
        /* <DEDUP_REMOVED lines=9> */
[----:B------:R-:W-:Y:S02]  /*7480*/  ISETP.GE.AND P0, PT, R12, 0x5a, PT ;  /* 0x0000005a0c00780c */ /* 0x000fe40003f06270 */
[-C--:B------:R-:W-:Y:S01]  /*7490*/  @!P5 IMAD R65, R65, R23.reuse, RZ ;  /* 0x000000174141d224 */ /* 0x080fe200078e02ff */
[----:B------:R-:W-:Y:S01]  /*74a0*/  @!P4 STG.E.U8 desc[UR36][R4.64+0x50], R11 ;  /* 0x0000500b0400c986 */ /* 0x000fe2000c101124 */
[----:B------:R-:W-:Y:S01]  /*74b0*/  ISETP.LT.OR P4, PT, R3, 0x1, !P3 ;  /* 0x000000010300780c */ /* 0x000fe20005f81670 */
[-C--:B------:R-:W-:Y:S01]  /*74c0*/  @!P2 IMAD R67, R67, R23.reuse, RZ ;  /* 0x000000174343a224 */ /* 0x080fe200078e02ff */
[C---:B------:R-:W-:Y:S01]  /*74d0*/  ISETP.LT.OR P3, PT, R3.reuse, 0x9, !P3 ;  /* 0x000000090300780c */ /* 0x040fe20005f61670 */
[----:B------:R-:W-:Y:S01]  /*74e0*/  @!P5 STG.E.U8 desc[UR36][R4.64+0x51], R65 ;  /* 0x000051410400d986 */ /* 0x000fe2000c101124 */
[----:B------:R-:W-:Y:S01]  /*74f0*/  ISETP.LT.OR P5, PT, R3, 0x1, !P0 ;  /* 0x000000010300780c */ /* 0x000fe200047a1670 */
[----:B0-----:R-:W-:-:S02]  /*7500*/  @!P1 IMAD R9, R66, R23, RZ ;  /* 0x0000001742099224 */ /* 0x001fc400078e02ff */
[----:B------:R-:W-:Y:S01]  /*7510*/  @!P2 STG.E.U8 desc[UR36][R6.64+0x51], R67 ;  /* 0x000051430600a986 */ /* 0x000fe2000c101124 */
[----:B------:R-:W-:Y:S02]  /*7520*/  ISETP.LT.OR P2, PT, R3, 0x9, !P0 ;  /* 0x000000090300780c */ /* 0x000fe40004741670 */
[----:B------:R-:W-:Y:S01]  /*7530*/  ISETP.GE.AND P0, PT, R12, 0x62, PT ;  /* 0x000000620c00780c */ /* 0x000fe20003f06270 */
[----:B------:R0:W-:Y:S02]  /*7540*/  @!P1 STG.E.U8 desc[UR36][R6.64+0x50], R9 ;  /* 0x0000500906009986 */ /* 0x0001e4000c101124 */
[----:B------:R-:W-:Y:S01]  /*7550*/  @!P4 IMAD R13, R68, R23, RZ ;  /* 0x00000017440dc224 */ /* 0x000fe200078e02ff */
[----:B------:R-:W-:-:S03]  /*7560*/  ISETP.GE.AND P1, PT, R12, 0x61, PT ;  /* 0x000000610c00780c */ /* 0x000fc60003f26270 */
[-C--:B------:R-:W-:Y:S01]  /*7570*/  @!P5 IMAD R69, R69, R23.reuse, RZ ;  /* 0x000000174545d224 */ /* 0x080fe200078e02ff */
[----:B------:R-:W-:Y:S01]  /*7580*/  @!P4 STG.E.U8 desc[UR36][R4.64+0x58], R13 ;  /* 0x0000580d0400c986 */ /* 0x000fe2000c101124 */
[C---:B------:R-:W-:Y:S02]  /*7590*/  ISETP.LT.OR P4, PT, R3.reuse, 0x1, !P0 ;  /* 0x000000010300780c */ /* 0x040fe40004781670 */
[C---:B------:R-:W-:Y:S01]  /*75a0*/  ISETP.LT.OR P0, PT, R3.reuse, 0x9, !P0 ;  /* 0x000000090300780c */ /* 0x040fe20004701670 */
[----:B------:R-:W-:Y:S01]  /*75b0*/  @!P5 STG.E.U8 desc[UR36][R4.64+0x59], R69 ;  /* 0x000059450400d986 */ /* 0x000fe2000c101124 */
[C---:B------:R-:W-:Y:S01]  /*75c0*/  ISETP.LT.OR P5, PT, R3.reuse, 0x1, !P1 ;  /* 0x000000010300780c */ /* 0x040fe20004fa1670 */
[-C--:B0-----:R-:W-:Y:S01]  /*75d0*/  @!P3 IMAD R9, R70, R23.reuse, RZ ;  /* 0x000000174609b224 */ /* 0x081fe200078e02ff */
[----:B------:R-:W-:Y:S01]  /*75e0*/  ISETP.LT.OR P1, PT, R3, 0x9, !P1 ;  /* 0x000000090300780c */ /* 0x000fe20004f21670 */
[----:B------:R-:W-:-:S03]  /*75f0*/  @!P2 IMAD R71, R71, R23, RZ ;  /* 0x000000174747a224 */ /* 0x000fc600078e02ff */
[----:B------:R0:W-:Y:S01]  /*7600*/  @!P3 STG.E.U8 desc[UR36][R6.64+0x58], R9 ;  /* 0x000058090600b986 */ /* 0x0001e2000c101124 */
[C---:B------:R-:W-:Y:S02]  /*7610*/  ISETP.GE.AND P3, PT, R12.reuse, 0x69, PT ;  /* 0x000000690c00780c */ /* 0x040fe40003f66270 */
[-C--:B------:R-:W-:Y:S01]  /*7620*/  @!P4 IMAD R41, R41, R23.reuse, RZ ;  /* 0x000000172929c224 */ /* 0x080fe200078e02ff */
[----:B------:R-:W-:Y:S01]  /*7630*/  @!P2 STG.E.U8 desc[UR36][R6.64+0x59], R71 ;  /* 0x000059470600a986 */ /* 0x000fe2000c101124 */
[----:B------:R-:W-:Y:S01]  /*7640*/  ISETP.GE.AND P2, PT, R12, 0x6a, PT ;  /* 0x0000006a0c00780c */ /* 0x000fe20003f46270 */
[-C--:B------:R-:W-:Y:S02]  /*7650*/  @!P0 IMAD R43, R43, R23.reuse, RZ ;  /* 0x000000172b2b8224 */ /* 0x080fe400078e02ff */
[-C--:B------:R-:W-:Y:S01]  /*7660*/  @!P5 IMAD R11, R40, R23.reuse, RZ ;  /* 0x00000017280bd224 */ /* 0x080fe200078e02ff */
[----:B------:R-:W-:Y:S01]  /*7670*/  @!P4 STG.E.U8 desc[UR36][R4.64+0x61], R41 ;  /* 0x000061290400c986 */ /* 0x000fe2000c101124 */
[----:B------:R-:W-:Y:S01]  /*7680*/  ISETP.LT.OR P4, PT, R3, 0x1, !P2 ;  /* 0x000000010300780c */ /* 0x000fe20005781670 */
[----:B0-----:R-:W-:-:S02]  /*7690*/  @!P1 IMAD R9, R42, R23, RZ ;  /* 0x000000172a099224 */ /* 0x001fc400078e02ff */
[----:B------:R-:W-:Y:S01]  /*76a0*/  @!P5 STG.E.U8 desc[UR36][R4.64+0x60], R11 ;  /* 0x0000600b0400d986 */ /* 0x000fe2000c101124 */
[C---:B------:R-:W-:Y:S02]  /*76b0*/  ISETP.LT.OR P5, PT, R3.reuse, 0x1, !P3 ;  /* 0x000000010300780c */ /* 0x040fe40005fa1670 */
[C---:B------:R-:W-:Y:S01]  /*76c0*/  ISETP.LT.OR P3, PT, R3.reuse, 0x9, !P3 ;  /* 0x000000090300780c */ /* 0x040fe20005f61670 */
[----:B------:R0:W-:Y:S01]  /*76d0*/  @!P1 STG.E.U8 desc[UR36][R6.64+0x60], R9 ;  /* 0x0000600906009986 */ /* 0x0001e2000c101124 */
[C---:B------:R-:W-:Y:S02]  /*76e0*/  ISETP.GE.AND P1, PT, R12.reuse, 0x72, PT ;  /* 0x000000720c00780c */ /* 0x040fe40003f26270 */
[----:B------:R-:W-:Y:S01]  /*76f0*/  ISETP.LT.OR P2, PT, R3, 0x9, !P2 ;  /* 0x000000090300780c */ /* 0x000fe20005741670 */
[----:B------:R-:W-:Y:S01]  /*7700*/  @!P0 STG.E.U8 desc[UR36][R6.64+0x61], R43 ;  /* 0x0000612b06008986 */ /* 0x000fe2000c101124 */
[----:B------:R-:W-:Y:S01]  /*7710*/  ISETP.GE.AND P0, PT, R12, 0x71, PT ;  /* 0x000000710c00780c */ /* 0x000fe20003f06270 */
[----:B------:R-:W-:-:S04]  /*7720*/  @!P4 IMAD R45, R45, R23, RZ ;  /* 0x000000172d2dc224 */ /* 0x000fc800078e02ff */
[-C--:B------:R-:W-:Y:S01]  /*7730*/  @!P5 IMAD R13, R44, R23.reuse, RZ ;  /* 0x000000172c0dd224 */ /* 0x080fe200078e02ff */
[----:B------:R-:W-:Y:S01]  /*7740*/  @!P4 STG.E.U8 desc[UR36][R4.64+0x69], R45 ;  /* 0x0000692d0400c986 */ /* 0x000fe2000c101124 */
[C---:B------:R-:W-:Y:S01]  /*7750*/  ISETP.LT.OR P4, PT, R3.reuse, 0x1, !P0 ;  /* 0x000000010300780c */ /* 0x040fe20004781670 */
[-C--:B0-----:R-:W-:Y:S01]  /*7760*/  @!P3 IMAD R9, R46, R23.reuse, RZ ;  /* 0x000000172e09b224 */ /* 0x081fe200078e02ff */
[C---:B------:R-:W-:Y:S01]  /*7770*/  ISETP.LT.OR P0, PT, R3.reuse, 0x9, !P0 ;  /* 0x000000090300780c */ /* 0x040fe20004701670 */
[----:B------:R-:W-:Y:S01]  /*7780*/  @!P5 STG.E.U8 desc[UR36][R4.64+0x68], R13 ;  /* 0x0000680d0400d986 */ /* 0x000fe2000c101124 */
[----:B------:R-:W-:Y:S01]  /*7790*/  ISETP.LT.OR P5, PT, R3, 0x1, !P1 ;  /* 0x000000010300780c */ /* 0x000fe20004fa1670 */
[----:B------:R-:W-:Y:S01]  /*77a0*/  @!P2 IMAD R47, R47, R23, RZ ;  /* 0x000000172f2fa224 */ /* 0x000fe200078e02ff */
[----:B------:R-:W-:Y:S01]  /*77b0*/  ISETP.LT.OR P1, PT, R3, 0x9, !P1 ;  /* 0x000000090300780c */ /* 0x000fe20004f21670 */
[----:B------:R0:W-:Y:S01]  /*77c0*/  @!P3 STG.E.U8 desc[UR36][R6.64+0x68], R9 ;  /* 0x000068090600b986 */ /* 0x0001e2000c101124 */
[----:B------:R-:W-:-:S03]  /*77d0*/  ISETP.GE.AND P3, PT, R12, 0x79, PT ;  /* 0x000000790c00780c */ /* 0x000fc60003f66270 */
        /* <DEDUP_REMOVED lines=60> */
[----:B------:R1:W-:Y:S01]  /*7ba0*/  @!P4 STG.E.U8 desc[UR36][R4.64+0x90], R11 ;  /* 0x0000900b0400c986 */ /* 0x0003e2000c101124 */
[----:B------:R-:W-:Y:S01]  /*7bb0*/  ISETP.LT.OR P4, PT, R3, 0x1, !P3 ;  /* 0x000000010300780c */ /* 0x000fe20005f81670 */
[-C--:B------:R-:W-:Y:S01]  /*7bc0*/  @!P0 IMAD R35, R35, R23.reuse, RZ ;  /* 0x0000001723238224 */ /* 0x080fe200078e02ff */
[C---:B------:R-:W-:Y:S01]  /*7bd0*/  ISETP.LT.OR P3, PT, R3.reuse, 0x9, !P3 ;  /* 0x000000090300780c */ /* 0x040fe20005f61670 */
[----:B------:R3:W-:Y:S01]  /*7be0*/  @!P5 STG.E.U8 desc[UR36][R4.64+0x91], R33 ;  /* 0x000091210400d986 */ /* 0x0007e2000c101124 */
[C---:B------:R-:W-:Y:S02]  /*7bf0*/  ISETP.LT.OR P5, PT, R3.reuse, 0x1, !P2 ;  /* 0x000000010300780c */ /* 0x040fe400057a1670 */
[----:B------:R-:W-:Y:S01]  /*7c00*/  ISETP.LT.OR P2, PT, R3, 0x9, !P2 ;  /* 0x000000090300780c */ /* 0x000fe20005741670 */
[-C--:B------:R-:W-:Y:S01]  /*7c10*/  @!P1 IMAD R3, R34, R23.reuse, RZ ;  /* 0x0000001722039224 */ /* 0x080fe200078e02ff */
[----:B------:R3:W-:Y:S04]  /*7c20*/  @!P0 STG.E.U8 desc[UR36][R6.64+0x91], R35 ;  /* 0x0000912306008986 */ /* 0x0007e8000c101124 */
[----:B------:R3:W-:Y:S01]  /*7c30*/  @!P1 STG.E.U8 desc[UR36][R6.64+0x90], R3 ;  /* 0x0000900306009986 */ /* 0x0007e2000c101124 */
[----:B0-----:R-:W-:-:S02]  /*7c40*/  @!P4 IMAD R9, R36, R23, RZ ;  /* 0x000000172409c224 */ /* 0x001fc400078e02ff */
[-C--:B-1----:R-:W-:Y:S02]  /*7c50*/  @!P3 IMAD R11, R38, R23.reuse, RZ ;  /* 0x00000017260bb224 */ /* 0x082fe400078e02ff */
[-C--:B------:R-:W-:Y:S01]  /*7c60*/  @!P5 IMAD R37, R37, R23.reuse, RZ ;  /* 0x000000172525d224 */ /* 0x080fe200078e02ff */
[----:B------:R3:W-:Y:S01]  /*7c70*/  @!P4 STG.E.U8 desc[UR36][R4.64+0x98], R9 ;  /* 0x000098090400c986 */ /* 0x0007e2000c101124 */
[----:B------:R-:W-:-:S03]  /*7c80*/  @!P2 IMAD R39, R39, R23, RZ ;  /* 0x000000172727a224 */ /* 0x000fc600078e02ff */
[----:B------:R3:W-:Y:S04]  /*7c90*/  @!P5 STG.E.U8 desc[UR36][R4.64+0x99], R37 ;  /* 0x000099250400d986 */ /* 0x0007e8000c101124 */
[----:B------:R3:W-:Y:S04]  /*7ca0*/  @!P3 STG.E.U8 desc[UR36][R6.64+0x98], R11 ;  /* 0x0000980b0600b986 */ /* 0x0007e8000c101124 */
[----:B------:R3:W-:Y:S02]  /*7cb0*/  @!P2 STG.E.U8 desc[UR36][R6.64+0x99], R39 ;  /* 0x000099270600a986 */ /* 0x0007e4000c101124 */
.L_x_190:
[----:B------:R-:W-:Y:S05]  /*7cc0*/  BSYNC B0 ;  /* 0x0000000000007941 */ /* 0x000fea0003800000 */
.L_x_28:
[----:B------:R-:W-:Y:S01]  /*7cd0*/  ULDC UR4, c[0x0][0xc] ;  /* 0x0000030000047ab9 */ /* 0x000fe20000000800 */
[----:B------:R-:W-:Y:S01]  /*7ce0*/  ULDC UR5, c[0x0][0x10] ;  /* 0x0000040000057ab9 */ /* 0x000fe20000000800 */
[----:B---3--:R-:W3:Y:S01]  /*7cf0*/  LDC R3, c[0x0][0x14] ;  /* 0x00000500ff037b82 */ /* 0x008ee20000000800 */
[----:B------:R-:W-:Y:S01]  /*7d00*/  UIMAD.WIDE.U32 UR4, UR4, UR5, URZ ;  /* 0x00000005040472a5 */ /* 0x000fe2000f8e003f */
[----:B------:R-:W-:Y:S02]  /*7d10*/  IMAD.MOV.U32 R107, RZ, RZ, -0x1 ;  /* 0xffffffffff6b7424 */ /* 0x000fe400078e00ff */
[----:B------:R-:W-:-:S03]  /*7d20*/  IMAD.MOV.U32 R22, RZ, RZ, -0x1 ;  /* 0xffffffffff167424 */ /* 0x000fc600078e00ff */
[----:B---3--:R-:W-:-:S04]  /*7d30*/  IMAD.WIDE.U32 R16, R3, UR4, R16 ;  /* 0x0000000403107c25 */ /* 0x008fc8000f8e0010 */
[----:B------:R-:W-:Y:S01]  /*7d40*/  IMAD R3, R3, UR5, RZ ;  /* 0x0000000503037c24 */ /* 0x000fe2000f8e02ff */
[----:B------:R-:W-:Y:S02]  /*7d50*/  ULDC.64 UR4, c[0x0][0x650] ;  /* 0x0001940000047ab9 */ /* 0x000fe40000000a00 */
[----:B------:R-:W-:Y:S01]  /*7d60*/  ISETP.GE.U32.AND P0, PT, R16, UR4, PT ;  /* 0x0000000410007c0c */ /* 0x000fe2000bf06070 */
[--C-:B------:R-:W-:Y:S01]  /*7d70*/  IMAD.IADD R17, R17, 0x1, R3.reuse ;  /* 0x0000000111117824 */ /* 0x100fe200078e0203 */
[----:B------:R-:W-:-:S04]  /*7d80*/  PRMT R3, RZ, 0x7610, R3 ;  /* 0x00007610ff037816 */ /* 0x000fc80000000003 */
[----:B------:R-:W-:-:S13]  /*7d90*/  ISETP.GE.U32.AND.EX P0, PT, R17, UR5, PT, P0 ;  /* 0x0000000511007c0c */ /* 0x000fda000bf06100 */
[----:B------:R-:W-:Y:S05]  /*7da0*/  @P0 BRA `(.L_x_191) ;  /* 0x0000000400640947 */ /* 0x000fea0003800000 */
[----:B------:R-:W3:Y:S01]  /*7db0*/  S2R R12, SR_CTAID.X ;  /* 0x00000000000c7919 */ /* 0x000ee20000002500 */
[----:B------:R-:W0:Y:S01]  /*7dc0*/  LDC.64 R10, c[0x0][0x628] ;  /* 0x00018a00ff0a7b82 */ /* 0x000e220000000a00 */
[----:B------:R-:W-:Y:S01]  /*7dd0*/  ULDC UR4, c[0x0][0x150] ;  /* 0x0000540000047ab9 */ /* 0x000fe20000000800 */
[----:B------:R-:W-:Y:S01]  /*7de0*/  IMAD.MOV.U32 R8, RZ, RZ, R16 ;  /* 0x000000ffff087224 */ /* 0x000fe200078e0010 */
[----:B------:R-:W0:Y:S01]  /*7df0*/  S2R R24, SR_CTAID.Y ;  /* 0x0000000000187919 */ /* 0x000e220000002600 */
[----:B------:R-:W-:-:S04]  /*7e00*/  IMAD.MOV.U32 R9, RZ, RZ, R17 ;  /* 0x000000ffff097224 */ /* 0x000fc800078e0011 */
[----:B------:R-:W1:Y:S08]  /*7e10*/  LDC R21, c[0x0][0x144] ;  /* 0x00005100ff157b82 */ /* 0x000e700000000800 */
[----:B------:R-:W1:Y:S08]  /*7e20*/  LDC R0, c[0x0][0x630] ;  /* 0x00018c00ff007b82 */ /* 0x000e700000000800 */
[----:B------:R-:W1:Y:S01]  /*7e30*/  LDC.64 R14, c[0x0][0x620] ;  /* 0x00018800ff0e7b82 */ /* 0x000e620000000a00 */
[----:B0-----:R-:W-:-:S04]  /*7e40*/  ISETP.NE.U32.AND P0, PT, R10, RZ, PT ;  /* 0x000000ff0a00720c */ /* 0x001fc80003f05070 */
[----:B------:R-:W-:Y:S02]  /*7e50*/  ISETP.NE.AND.EX P0, PT, R11, RZ, PT, P0 ;  /* 0x000000ff0b00720c */ /* 0x000fe40003f05300 */
[----:B---3--:R-:W-:-:S05]  /*7e60*/  I2FP.F32.U32 R3, R12 ;  /* 0x0000000c00037245 */ /* 0x008fca0000201000 */
[----:B------:R-:W-:-:S04]  /*7e70*/  FMUL R3, R3, UR4 ;  /* 0x0000000403037c20 */ /* 0x000fc80008400000 */
[----:B------:R0:W3:Y:S02]  /*7e80*/  F2I.U32.TRUNC.NTZ R20, R3 ;  /* 0x0000000300147305 */ /* 0x0000e4000020f000 */
[----:B------:R-:W-:Y:S05]  /*7e90*/  @!P0 BRA `(.L_x_192) ;  /* 0x0000000000288947 */ /* 0x000fea0003800000 */
[----:B0-----:R-:W0:Y:S02]  /*7ea0*/  LDC R3, c[0x0][0x634] ;  /* 0x00018d00ff037b82 */ /* 0x001e240000000800 */
[----:B0-----:R-:W-:-:S05]  /*7eb0*/  IADD3 R3, P0, R16, R3, RZ ;  /* 0x0000000310037210 */ /* 0x001fca0007f1e0ff */
[----:B------:R-:W-:-:S04]  /*7ec0*/  IMAD.X R13, RZ, RZ, R17, P0 ;  /* 0x000000ffff0d7224 */ /* 0x000fc800000e0611 */
[----:B------:R-:W-:-:S04]  /*7ed0*/  IMAD.WIDE.U32 R4, R13, R10, RZ ;  /* 0x0000000a0d047225 */ /* 0x000fc800078e00ff */
[----:B-1--4-:R-:W-:-:S04]  /*7ee0*/  IMAD.WIDE.U32 R6, P0, R3, R11, R4 ;  /* 0x0000000b03067225 */ /* 0x012fc80007800004 */
[----:B------:R-:W-:-:S04]  /*7ef0*/  IMAD.WIDE.U32 R4, R3, R10, RZ ;  /* 0x0000000a03047225 */ /* 0x000fc800078e00ff */
[----:B------:R-:W-:Y:S01]  /*7f00*/  IMAD.X R9, RZ, RZ, RZ, P0 ;  /* 0x000000ffff097224 */ /* 0x000fe200000e06ff */
[----:B------:R-:W-:Y:S01]  /*7f10*/  IADD3 RZ, P0, R5, R6, RZ ;  /* 0x0000000605ff7210 */ /* 0x000fe20007f1e0ff */
[----:B------:R-:W-:-:S04]  /*7f20*/  IMAD.MOV.U32 R8, RZ, RZ, R7 ;  /* 0x000000ffff087224 */ /* 0x000fc800078e0007 */
[----:B------:R-:W-:-:S08]  /*7f30*/  IMAD.WIDE.U32.X R8, R13, R11, R8, P0 ;  /* 0x0000000b0d087225 */ /* 0x000fd000000e0408 */
.L_x_192:
[----:B------:R-:W2:Y:S01]  /*7f40*/  LDC.64 R28, c[0x0][0x640] ;  /* 0x00019000ff1c7b82 */ /* 0x000ea20000000a00 */
[-CC-:B-1----:R-:W-:Y:S01]  /*7f50*/  SHF.R.U64 R22, R8, R0.reuse, R9.reuse ;  /* 0x0000000008167219 */ /* 0x182fe20000001209 */
[----:B---3--:R-:W-:Y:S01]  /*7f60*/  IMAD.MOV R20, RZ, RZ, -R20 ;  /* 0x000000ffff147224 */ /* 0x008fe200078e0a14 */
[----:B------:R-:W-:Y:S01]  /*7f70*/  SHF.R.U32.HI R0, RZ, R0, R9 ;  /* 0x00000000ff007219 */ /* 0x000fe20000011609 */
[----:B------:R-:W-:Y:S01]  /*7f80*/  ULDC UR4, c[0x0][0x154] ;  /* 0x0000550000047ab9 */ /* 0x000fe20000000800 */
[----:B0-----:R-:W-:Y:S01]  /*7f90*/  IADD3 R3, P0, RZ, -R22, RZ ;  /* 0x80000016ff037210 */ /* 0x001fe20007f1e0ff */
[----:B------:R-:W-:Y:S02]  /*7fa0*/  IMAD R21, R21, R20, R12 ;  /* 0x0000001415157224 */ /* 0x000fe400078e020c */
[----:B----4-:R-:W0:Y:S01]  /*7fb0*/  LDC R6, c[0x0][0x618] ;  /* 0x00018600ff067b82 */ /* 0x010e220000000800 */
[----:B------:R-:W-:Y:S02]  /*7fc0*/  IMAD.MOV.U32 R7, RZ, RZ, 0x1 ;  /* 0x00000001ff077424 */ /* 0x000fe400078e00ff */
[----:B------:R-:W-:-:S04]  /*7fd0*/  IMAD.X R5, RZ, RZ, ~R0, P0 ;  /* 0x000000ffff057224 */ /* 0x000fc800000e0e00 */
[-C--:B------:R-:W-:Y:S01]  /*7fe0*/  IMAD R0, R5, R14.reuse, RZ ;  /* 0x0000000e05007224 */ /* 0x080fe200078e02ff */
[----:B------:R-:W1:Y:S01]  /*7ff0*/  LDC R8, c[0x0][0x608] ;  /* 0x00018200ff087b82 */ /* 0x000e620000000800 */
[----:B------:R-:W-:-:S04]  /*8000*/  IMAD.WIDE.U32 R4, R3, R14, R16 ;  /* 0x0000000e03047225 */ /* 0x000fc800078e0010 */
[----:B------:R-:W-:Y:S01]  /*8010*/  IMAD R3, R3, R15, R0 ;  /* 0x0000000f03037224 */ /* 0x000fe200078e0200 */
[----:B------:R-:W-:Y:S02]  /*8020*/  I2FP.F32.U32 R0, R24 ;  /* 0x0000001800007245 */ /* 0x000fe40000201000 */
[----:B------:R-:W3:Y:S01]  /*8030*/  LDC R26, c[0x0][0x658] ;  /* 0x00019600ff1a7b82 */ /* 0x000ee20000000800 */
[----:B------:R-:W-:Y:S01]  /*8040*/  IMAD.IADD R3, R5, 0x1, R3 ;  /* 0x0000000105037824 */ /* 0x000fe200078e0203 */
[----:B--2---:R-:W-:Y:S01]  /*8050*/  ISETP.NE.U32.AND P0, PT, R28, RZ, PT ;  /* 0x000000ff1c00720c */ /* 0x004fe20003f05070 */
[----:B------:R-:W-:Y:S01]  /*8060*/  FMUL R0, R0, UR4 ;  /* 0x0000000400007c20 */ /* 0x000fe20008400000 */
[----:B------:R-:W-:Y:S02]  /*8070*/  IMAD.MOV.U32 R5, RZ, RZ, -0x1 ;  /* 0xffffffffff057424 */ /* 0x000fe400078e00ff */
[----:B------:R-:W-:Y:S01]  /*8080*/  ISETP.NE.AND.EX P0, PT, R29, RZ, PT, P0 ;  /* 0x000000ff1d00720c */ /* 0x000fe20003f05300 */
[----:B------:R2:W4:Y:S01]  /*8090*/  F2I.U32.TRUNC.NTZ R13, R0 ;  /* 0x00000000000d7305 */ /* 0x000522000020f000 */
[----:B------:R-:W2:Y:S01]  /*80a0*/  LDC R15, c[0x0][0x148] ;  /* 0x00005200ff0f7b82 */ /* 0x000ea20000000800 */
[----:B0-----:R-:W-:-:S02]  /*80b0*/  SHF.R.U64 R12, R4, R6, R3 ;  /* 0x00000006040c7219 */ /* 0x001fc40000001203 */
[----:B------:R-:W-:-:S05]  /*80c0*/  SHF.R.U32.HI R3, RZ, R6, R3 ;  /* 0x00000006ff037219 */ /* 0x000fca0000011603 */
[----:B------:R-:W0:Y:S01]  /*80d0*/  LDC R20, c[0x0][0x600] ;  /* 0x00018000ff147b82 */ /* 0x000e220000000800 */
[-CC-:B-1----:R-:W-:Y:S02]  /*80e0*/  SHF.R.U64 R10, R12, R8.reuse, R3.reuse ;  /* 0x000000080c0a7219 */ /* 0x182fe40000001203 */
[----:B------:R-:W-:-:S05]  /*80f0*/  SHF.R.U32.HI R3, RZ, R8, R3 ;  /* 0x00000008ff037219 */ /* 0x000fca0000011603 */
[----:B------:R-:W1:Y:S01]  /*8100*/  LDC R27, c[0x0][0x648] ;  /* 0x00019200ff1b7b82 */ /* 0x000e620000000800 */
[-C--:B---3--:R-:W-:Y:S02]  /*8110*/  SHF.L.U32 R4, R5, R26.reuse, RZ ;  /* 0x0000001a05047219 */ /* 0x088fe400000006ff */
[-CC-:B------:R-:W-:Y:S02]  /*8120*/  SHF.R.U64 R14, R10, R26.reuse, R3.reuse ;  /* 0x0000001a0a0e7219 */ /* 0x180fe40000001203 */
[----:B------:R-:W-:Y:S02]  /*8130*/  SHF.R.U32.HI R5, RZ, R26, R3 ;  /* 0x0000001aff057219 */ /* 0x000fe40000011603 */
[----:B------:R-:W-:Y:S01]  /*8140*/  LOP3.LUT R25, RZ, R4, RZ, 0x33, !PT ;  /* 0x00000004ff197212 */ /* 0x000fe200078e33ff */
[----:B------:R-:W3:Y:S01]  /*8150*/  LDC R30, c[0x0][0x638] ;  /* 0x00018e00ff1e7b82 */ /* 0x000ee20000000800 */
[----:B------:R-:W-:Y:S01]  /*8160*/  SHF.L.U32 R26, R7, R26, RZ ;  /* 0x0000001a071a7219 */ /* 0x000fe200000006ff */
[----:B------:R-:W-:-:S06]  /*8170*/  IMAD.MOV.U32 R4, RZ, RZ, R14 ;  /* 0x000000ffff047224 */ /* 0x000fcc00078e000e */
[----:B------:R-:W0:Y:S01]  /*8180*/  LDC R31, c[0x0][0x610] ;  /* 0x00018400ff1f7b82 */ /* 0x000e220000000800 */
[----:B----4-:R-:W-:Y:S05]  /*8190*/  @!P0 BRA `(.L_x_193) ;  /* 0x0000000000288947 */ /* 0x010fea0003800000 */
[----:B------:R-:W4:Y:S02]  /*81a0*/  LDC R3, c[0x0][0x64c] ;  /* 0x00019300ff037b82 */ /* 0x000f240000000800 */
[----:B----4-:R-:W-:-:S05]  /*81b0*/  IADD3 R3, P0, R14, R3, RZ ;  /* 0x000000030e037210 */ /* 0x010fca0007f1e0ff */
        /* <DEDUP_REMOVED lines=8> */
.L_x_193:
[----:B------:R-:W-:Y:S01]  /*8240*/  ISETP.NE.AND P0, PT, R2, 0x1, PT ;  /* 0x000000010200780c */ /* 0x000fe20003f05270 */
[----:B0-----:R-:W-:Y:S01]  /*8250*/  VIADD R7, R20, 0xffffffff ;  /* 0xffffffff14077836 */ /* 0x001fe20000000000 */
[----:B-12---:R-:W-:Y:S01]  /*8260*/  SHF.R.U64 R0, R4, R27, R5 ;  /* 0x0000001b04007219 */ /* 0x006fe20000001205 */
[----:B------:R-:W-:Y:S01]  /*8270*/  IMAD.MOV R13, RZ, RZ, -R13 ;  /* 0x000000ffff0d7224 */ /* 0x000fe200078e0a0d */
[----:B------:R-:W-:Y:S01]  /*8280*/  LOP3.LUT R5, R10, R25, RZ, 0xc0, !PT ;  /* 0x000000190a057212 */ /* 0x000fe200078ec0ff */
[----:B------:R-:W-:Y:S01]  /*8290*/  IMAD.MOV.U32 R4, RZ, RZ, 0x1 ;  /* 0x00000001ff047424 */ /* 0x000fe200078e00ff */
[----:B------:R-:W-:Y:S01]  /*82a0*/  LOP3.LUT R12, R12, R7, RZ, 0xc0, !PT ;  /* 0x000000070c0c7212 */ /* 0x000fe200078ec0ff */
[----:B------:R-:W-:Y:S02]  /*82b0*/  IMAD.MOV R3, RZ, RZ, -R0 ;  /* 0x000000ffff037224 */ /* 0x000fe400078e0a00 */
[----:B------:R-:W-:Y:S02]  /*82c0*/  IMAD R0, R26, R0, R5 ;  /* 0x000000001a007224 */ /* 0x000fe400078e0205 */
[----:B---3--:R-:W-:-:S02]  /*82d0*/  IMAD R3, R3, R30, R14 ;  /* 0x0000001e03037224 */ /* 0x008fc400078e020e */
[----:B------:R-:W-:Y:S02]  /*82e0*/  @P0 IMAD R21, R15, R13, R24 ;  /* 0x0000000d0f150224 */ /* 0x000fe400078e0218 */
[----:B------:R-:W-:Y:S01]  /*82f0*/  IMAD R5, R3, R20, R12 ;  /* 0x0000001403057224 */ /* 0x000fe200078e020c */
[----:B------:R-:W-:Y:S01]  /*8300*/  PRMT R3, R4, 0x7610, R3 ;  /* 0x0000761004037816 */ /* 0x000fe20000000003 */
[----:B------:R-:W-:-:S05]  /*8310*/  IMAD R0, R0, R31, R21 ;  /* 0x0000001f00007224 */ /* 0x000fca00078e0215 */
[----:B------:R-:W-:Y:S02]  /*8320*/  SEL R107, R5, R0, !P0 ;  /* 0x00000000056b7207 */ /* 0x000fe40004000000 */
[----:B------:R-:W-:-:S07]  /*8330*/  SEL R0, R0, R5, !P0 ;  /* 0x0000000500007207 */ /* 0x000fce0004000000 */
.L_x_191:
[----:B------:R-:W-:Y:S01]  /*8340*/  LOP3.LUT P0, RZ, R3, 0xff, RZ, 0xc0, !PT ;  /* 0x000000ff03ff7812 */ /* 0x000fe2000780c0ff */
[----:B------:R-:W-:-:S12]  /*8350*/  IMAD.MOV.U32 R106, RZ, RZ, R0 ;  /* 0x000000ffff6a7224 */ /* 0x000fd800078e0000 */
[----:B------:R-:W-:Y:S05]  /*8360*/  @P0 BRA `(.L_x_194) ;  /* 0xffffff8800e80947 */ /* 0x000fea000383ffff */
[----:B------:R-:W-:Y:S05]  /*8370*/  EXIT ;  /* 0x000000000000794d */ /* 0x000fea0003800000 */
.L_x_3:
[----:B0-----:R-:W-:Y:S01]  /*8380*/  ULDC.64 UR4, c[0x0][0x650] ;  /* 0x0001940000047ab9 */ /* 0x001fe20000000a00 */
        /* <DEDUP_REMOVED lines=25> */
.L_x_196:
[--C-:B------:R-:W-:Y:S01]  /*8520*/  SHF.R.U64 R12, R10, R14, R11.reuse ;  /* 0x0000000e0a0c7219 */ /* 0x100fe2000000120b */
[----:B------:R-:W0:Y:S01]  /*8530*/  LDC R22, c[0x0][0x618] ;  /* 0x00018600ff167b82 */ /* 0x000e220000000800 */
[----:B------:R-:W-:Y:S01]  /*8540*/  I2FP.F32.U32 R6, R4 ;  /* 0x0000000400067245 */ /* 0x000fe20000201000 */
[----:B------:R-:W-:Y:S01]  /*8550*/  ULDC UR4, c[0x0][0x150] ;  /* 0x0000540000047ab9 */ /* 0x000fe20000000800 */
[----:B------:R-:W-:Y:S02]  /*8560*/  SHF.R.U32.HI R5, RZ, R14, R11 ;  /* 0x0000000eff057219 */ /* 0x000fe4000001160b */
[----:B------:R-:W-:Y:S01]  /*8570*/  IADD3 R9, P0, RZ, -R12, RZ ;  /* 0x8000000cff097210 */ /* 0x000fe20007f1e0ff */
[----:B------:R-:W-:Y:S01]  /*8580*/  FMUL R11, R6, UR4 ;  /* 0x00000004060b7c20 */ /* 0x000fe20008400000 */
[----:B------:R-:W-:Y:S01]  /*8590*/  ULDC UR4, c[0x0][0x154] ;  /* 0x0000550000047ab9 */ /* 0x000fe20000000800 */
[----:B------:R-:W1:Y:S02]  /*85a0*/  LDC.64 R24, c[0x0][0x640] ;  /* 0x00019000ff187b82 */ /* 0x000e640000000a00 */
[----:B------:R-:W-:-:S02]  /*85b0*/  IMAD.X R5, RZ, RZ, ~R5, P0 ;  /* 0x000000ffff057224 */ /* 0x000fc400000e0e05 */
[----:B------:R-:W2:Y:S01]  /*85c0*/  F2I.U32.TRUNC.NTZ R11, R11 ;  /* 0x0000000b000b7305 */ /* 0x000ea2000020f000 */
[----:B------:R-:W-:-:S03]  /*85d0*/  IMAD.WIDE.U32 R6, R9, R20, R16 ;  /* 0x0000001409067225 */ /* 0x000fc600078e0010 */
[----:B------:R-:W3:Y:S01]  /*85e0*/  LDC R13, c[0x0][0x144] ;  /* 0x00005100ff0d7b82 */ /* 0x000ee20000000800 */
[----:B------:R-:W-:-:S04]  /*85f0*/  IMAD R8, R5, R20, RZ ;  /* 0x0000001405087224 */ /* 0x000fc800078e02ff */
[----:B------:R-:W-:Y:S02]  /*8600*/  IMAD R5, R9, R21, R8 ;  /* 0x0000001509057224 */ /* 0x000fe400078e0208 */
[----:B------:R-:W-:Y:S01]  /*8610*/  IMAD.MOV.U32 R8, RZ, RZ, -0x1 ;  /* 0xffffffffff087424 */ /* 0x000fe200078e00ff */
[----:B------:R-:W4:Y:S01]  /*8620*/  LDC R14, c[0x0][0x608] ;  /* 0x00018200ff0e7b82 */ /* 0x000f220000000800 */
[----:B------:R-:W-:Y:S01]  /*8630*/  IMAD.IADD R5, R7, 0x1, R5 ;  /* 0x0000000107057824 */ /* 0x000fe200078e0205 */
[----:B------:R-:W-:-:S04]  /*8640*/  I2FP.F32.U32 R7, R3 ;  /* 0x0000000300077245 */ /* 0x000fc80000201000 */
[-C--:B0-----:R-:W-:Y:S01]  /*8650*/  SHF.R.U64 R10, R6, R22.reuse, R5 ;  /* 0x00000016060a7219 */ /* 0x081fe20000001205 */
[----:B--2---:R-:W-:Y:S01]  /*8660*/  IMAD.MOV R6, RZ, RZ, -R11 ;  /* 0x000000ffff067224 */ /* 0x004fe200078e0a0b */
[----:B------:R-:W0:Y:S01]  /*8670*/  LDC R9, c[0x0][0x658] ;  /* 0x00019600ff097b82 */ /* 0x000e220000000800 */
[----:B-1----:R-:W-:Y:S01]  /*8680*/  ISETP.NE.U32.AND P0, PT, R24, RZ, PT ;  /* 0x000000ff1800720c */ /* 0x002fe20003f05070 */
[----:B------:R-:W-:Y:S01]  /*8690*/  FMUL R7, R7, UR4 ;  /* 0x0000000407077c20 */ /* 0x000fe20008400000 */
[----:B------:R-:W-:Y:S02]  /*86a0*/  SHF.R.U32.HI R5, RZ, R22, R5 ;  /* 0x00000016ff057219 */ /* 0x000fe40000011605 */
[----:B------:R-:W-:-:S03]  /*86b0*/  ISETP.NE.AND.EX P0, PT, R25, RZ, PT, P0 ;  /* 0x000000ff1900720c */ /* 0x000fc60003f05300 */
[----:B------:R-:W1:Y:S01]  /*86c0*/  LDC R20, c[0x0][0x148] ;  /* 0x00005200ff147b82 */ /* 0x000e620000000800 */
[----:B---3--:R-:W-:Y:S02]  /*86d0*/  IMAD R23, R13, R6, R4 ;  /* 0x000000060d177224 */ /* 0x008fe400078e0204 */
[----:B------:R-:W-:-:S05]  /*86e0*/  IMAD.MOV.U32 R6, RZ, RZ, 0x1 ;  /* 0x00000001ff067424 */ /* 0x000fca00078e00ff */
[----:B------:R-:W2:Y:S01]  /*86f0*/  LDC R21, c[0x0][0x600] ;  /* 0x00018000ff157b82 */ /* 0x000ea20000000800 */
[-CC-:B----4-:R-:W-:Y:S02]  /*8700*/  SHF.R.U64 R13, R10, R14.reuse, R5.reuse ;  /* 0x0000000e0a0d7219 */ /* 0x190fe40000001205 */
[----:B------:R-:W-:Y:S02]  /*8710*/  SHF.R.U32.HI R4, RZ, R14, R5 ;  /* 0x0000000eff047219 */ /* 0x000fe40000011605 */
[----:B------:R3:W4:Y:S03]  /*8720*/  F2I.U32.TRUNC.NTZ R14, R7 ;  /* 0x00000007000e7305 */ /* 0x000726000020f000 */
[----:B------:R-:W1:Y:S01]  /*8730*/  LDC R26, c[0x0][0x648] ;  /* 0x00019200ff1a7b82 */ /* 0x000e620000000800 */
[-C--:B0-----:R-:W-:Y:S02]  /*8740*/  SHF.R.U64 R15, R13, R9.reuse, R4 ;  /* 0x000000090d0f7219 */ /* 0x081fe40000001204 */
[----:B------:R-:W-:-:S02]  /*8750*/  SHF.L.U32 R8, R8, R9, RZ ;  /* 0x0000000908087219 */ /* 0x000fc400000006ff */
[-C--:B------:R-:W-:Y:S01]  /*8760*/  SHF.R.U32.HI R5, RZ, R9.reuse, R4 ;  /* 0x00000009ff057219 */ /* 0x080fe20000011604 */
[----:B------:R-:W-:Y:S01]  /*8770*/  IMAD.MOV.U32 R4, RZ, RZ, R15 ;  /* 0x000000ffff047224 */ /* 0x000fe200078e000f */
[----:B------:R-:W-:Y:S01]  /*8780*/  SHF.L.U32 R22, R6, R9, RZ ;  /* 0x0000000906167219 */ /* 0x000fe200000006ff */
[----:B------:R-:W0:Y:S01]  /*8790*/  LDC R27, c[0x0][0x638] ;  /* 0x00018e00ff1b7b82 */ /* 0x000e220000000800 */
[----:B------:R-:W-:-:S07]  /*87a0*/  LOP3.LUT R28, RZ, R8, RZ, 0x33, !PT ;  /* 0x00000008ff1c7212 */ /* 0x000fce00078e33ff */
        /* <DEDUP_REMOVED lines=12> */
.L_x_197:
[----:B------:R-:W-:Y:S01]  /*8870*/  ISETP.NE.AND P0, PT, R2, 0x1, PT ;  /* 0x000000010200780c */ /* 0x000fe20003f05270 */
[----:B--2---:R-:W-:Y:S01]  /*8880*/  VIADD R7, R21, 0xffffffff ;  /* 0xffffffff15077836 */ /* 0x004fe20000000000 */
[----:B-1----:R-:W-:Y:S01]  /*8890*/  SHF.R.U64 R5, R4, R26, R5 ;  /* 0x0000001a04057219 */ /* 0x002fe20000001205 */
[----:B------:R-:W-:Y:S01]  /*88a0*/  IMAD.MOV R14, RZ, RZ, -R14 ;  /* 0x000000ffff0e7224 */ /* 0x000fe200078e0a0e */
[----:B------:R-:W-:Y:S01]  /*88b0*/  LOP3.LUT R4, R13, R28, RZ, 0xc0, !PT ;  /* 0x0000001c0d047212 */ /* 0x000fe200078ec0ff */
[----:B------:R-:W-:Y:S01]  /*88c0*/  IMAD.MOV.U32 R8, RZ, RZ, R12 ;  /* 0x000000ffff087224 */ /* 0x000fe200078e000c */
[----:B------:R-:W-:Y:S01]  /*88d0*/  LOP3.LUT R10, R10, R7, RZ, 0xc0, !PT ;  /* 0x000000070a0a7212 */ /* 0x000fe200078ec0ff */
[----:B------:R-:W-:Y:S02]  /*88e0*/  IMAD.MOV R6, RZ, RZ, -R5 ;  /* 0x000000ffff067224 */ /* 0x000fe400078e0a05 */
[----:B------:R-:W-:-:S04]  /*88f0*/  IMAD R4, R22, R5, R4 ;  /* 0x0000000516047224 */ /* 0x000fc800078e0204 */
[----:B------:R-:W-:Y:S02]  /*8900*/  @P0 IMAD R23, R20, R14, R3 ;  /* 0x0000000e14170224 */ /* 0x000fe400078e0203 */
[----:B0-----:R-:W-:Y:S02]  /*8910*/  IMAD R3, R6, R27, R15 ;  /* 0x0000001b06037224 */ /* 0x001fe400078e020f */
[----:B------:R-:W-:Y:S02]  /*8920*/  IMAD R7, R4, R29, R23 ;  /* 0x0000001d04077224 */ /* 0x000fe400078e0217 */
[----:B------:R-:W-:Y:S02]  /*8930*/  IMAD R4, R3, R21, R10 ;  /* 0x0000001503047224 */ /* 0x000fe400078e020a */
[----:B------:R-:W-:-:S03]  /*8940*/  IMAD.MOV.U32 R6, RZ, RZ, 0x1 ;  /* 0x00000001ff067424 */ /* 0x000fc600078e00ff */
[----:B------:R-:W-:Y:S02]  /*8950*/  SEL R9, R4, R7, !P0 ;  /* 0x0000000704097207 */ /* 0x000fe40004000000 */
[----:B------:R-:W-:-:S07]  /*8960*/  SEL R7, R7, R4, !P0 ;  /* 0x0000000407077207 */ /* 0x000fce0004000000 */
.L_x_195:
[----:B------:R-:W-:-:S08]  /*8970*/  NOP ;  /* 0x0000000000007918 */ /* 0x000fd00000000000 */
[----:B------:R-:W0:-:S00]  /*8980*/  USETMAXREG.DEALLOC.CTAPOOL 0x28 ;  /* 0x00000028000079c8 */ /* 0x000e0000080e0500 */
[----:B0-----:R-:W-:-:S13]  /*8990*/  ISETP.NE.AND P0, PT, R0, RZ, PT ;  /* 0x000000ff0000720c */ /* 0x001fda0003f05270 */
[----:B------:R-:W-:Y:S05]  /*89a0*/  @P0 EXIT ;  /* 0x000000000000094d */ /* 0x000fea0003800000 */
[----:B------:R-:W-:Y:S01]  /*89b0*/  LOP3.LUT P0, RZ, R6, 0xff, RZ, 0xc0, !PT ;  /* 0x000000ff06ff7812 */ /* 0x000fe2000780c0ff */
[----:B------:R-:W-:Y:S02]  /*89c0*/  IMAD.MOV.U32 R0, RZ, RZ, 0x1 ;  /* 0x00000001ff007424 */ /* 0x000fe400078e00ff */
[----:B------:R-:W-:-:S10]  /*89d0*/  IMAD.MOV.U32 R12, RZ, RZ, RZ ;  /* 0x000000ffff0c7224 */ /* 0x000fd400078e00ff */
[----:B------:R-:W-:Y:S05]  /*89e0*/  @!P0 BRA `(.L_x_198) ;  /* 0x0000000c00608947 */ /* 0x000fea0003800000 */
[----:B------:R-:W0:Y:S01]  /*89f0*/  LDC R0, c[0x0][0x28c] ;  /* 0x0000a300ff007b82 */ /* 0x000e220000000800 */
[----:B------:R-:W-:Y:S01]  /*8a00*/  ULDC UR5, c[0x0][0x658] ;  /* 0x0001960000057ab9 */ /* 0x000fe20000000800 */
[----:B------:R-:W-:Y:S01]  /*8a10*/  UMOV UR7, 0xffffffff ;  /* 0xffffffff00077882 */ /* 0x000fe20000000000 */
[----:B------:R-:W-:Y:S01]  /*8a20*/  ULDC UR6, c[0x0][0xc] ;  /* 0x0000030000067ab9 */ /* 0x000fe20000000800 */
[----:B------:R-:W-:Y:S01]  /*8a30*/  USHF.L.U32 UR9, UR7, UR5, URZ ;  /* 0x0000000507097299 */ /* 0x000fe2000800063f */
[C---:B------:R-:W-:Y:S01]  /*8a40*/  LOP3.LUT P2, RZ, R18.reuse, 0x7f, RZ, 0xc0, !PT ;  /* 0x0000007f12ff7812 */ /* 0x040fe2000784c0ff */
[----:B------:R-:W-:Y:S01]  /*8a50*/  UMOV UR8, 0x1 ;  /* 0x0000000100087882 */ /* 0x000fe20000000000 */
[----:B------:R-:W-:Y:S01]  /*8a60*/  ULDC UR7, c[0x0][0x10] ;  /* 0x0000040000077ab9 */ /* 0x000fe20000000800 */
[----:B------:R-:W-:Y:S01]  /*8a70*/  LOP3.LUT P0, RZ, R18, 0x1f, RZ, 0xc0, !PT ;  /* 0x0000001f12ff7812 */ /* 0x000fe2000780c0ff */
[----:B------:R-:W-:Y:S01]  /*8a80*/  UIMAD.WIDE.U32 UR6, UR6, UR7, URZ ;  /* 0x00000007060672a5 */ /* 0x000fe2000f8e003f */
[----:B------:R-:W-:Y:S01]  /*8a90*/  BSSY B0, `(.L_x_198) ;  /* 0x00000cd000007945 */ /* 0x000fe20003800000 */
[----:B------:R-:W-:Y:S01]  /*8aa0*/  USHF.L.U32 UR5, UR8, UR5, URZ ;  /* 0x0000000508057299 */ /* 0x000fe2000800063f */
[----:B------:R-:W-:Y:S01]  /*8ab0*/  IMAD.MOV.U32 R13, RZ, RZ, 0x1 ;  /* 0x00000001ff0d7424 */ /* 0x000fe200078e00ff */
[----:B------:R-:W-:Y:S01]  /*8ac0*/  LOP3.LUT R11, R19, 0x2, RZ, 0xfc, !PT ;  /* 0x00000002130b7812 */ /* 0x000fe200078efcff */
[----:B------:R-:W-:Y:S01]  /*8ad0*/  ULDC UR8, c[0x0][0x14] ;  /* 0x0000050000087ab9 */ /* 0x000fe20000000800 */
[----:B------:R-:W-:Y:S01]  /*8ae0*/  PLOP3.LUT P0, PT, P0, P2, PT, 0x8a, 0x0 ;  /* 0x000000000000781c */ /* 0x000fe20000705172 */
[----:B------:R-:W-:Y:S01]  /*8af0*/  UIMAD.WIDE.U32 UR30, UR6, UR8, URZ ;  /* 0x00000008061e72a5 */ /* 0x000fe2000f8e003f */
[----:B------:R-:W-:Y:S01]  /*8b00*/  IMAD.MOV.U32 R12, RZ, RZ, RZ ;  /* 0x000000ffff0c7224 */ /* 0x000fe200078e00ff */
[----:B------:R-:W-:Y:S01]  /*8b10*/  UIMAD UR7, UR7, UR8, URZ ;  /* 0x00000008070772a4 */ /* 0x000fe2000f8e023f */
[----:B------:R-:W-:Y:S01]  /*8b20*/  ULDC UR4, c[0x0][0x600] ;  /* 0x0001800000047ab9 */ /* 0x000fe20000000800 */
[----:B------:R-:W-:-:S02]  /*8b30*/  ULOP3.LUT UR6, URZ, UR9, URZ, 0x33, !UPT ;  /* 0x000000093f067292 */ /* 0x000fc4000f8e333f */
[----:B------:R-:W-:Y:S01]  /*8b40*/  UIADD3 UR4, UR4, -0x1, URZ ;  /* 0xffffffff04047890 */ /* 0x000fe2000fffe03f */
[----:B0-----:R-:W-:Y:S01]  /*8b50*/  VIADD R0, R0, 0xff ;  /* 0x000000ff00007836 */ /* 0x001fe20000000000 */
[----:B------:R-:W-:Y:S01]  /*8b60*/  UIADD3 UR7, UR31, UR7, URZ ;  /* 0x000000071f077290 */ /* 0x000fe2000fffe03f */
[----:B------:R-:W-:-:S03]  /*8b70*/  ULDC.64 UR38, c[0x0][0x198] ;  /* 0x0000660000267ab9 */ /* 0x000fc60000000a00 */
[----:B------:R-:W-:-:S04]  /*8b80*/  SHF.R.S32.HI R3, RZ, 0x1f, R0 ;  /* 0x0000001fff037819 */ /* 0x000fc80000011400 */
[----:B------:R-:W-:Y:S01]  /*8b90*/  LEA.HI R3, R3, R0, RZ, 0x8 ;  /* 0x0000000003037211 */ /* 0x000fe200078f40ff */
[----:B------:R-:W-:-:S03]  /*8ba0*/  IMAD.MOV.U32 R0, RZ, RZ, 0x1 ;  /* 0x00000001ff007424 */ /* 0x000fc600078e00ff */
[----:B------:R-:W-:-:S05]  /*8bb0*/  SHF.R.S32.HI R3, RZ, 0x8, R3 ;  /* 0x00000008ff037819 */ /* 0x000fca0000011403 */
[----:B------:R-:W-:-:S07]  /*8bc0*/  VIADD R10, R3, 0x1 ;  /* 0x00000001030a7836 */ /* 0x000fce0000000000 */
.L_x_210:
[----:B------:R-:W-:-:S03]  /*8bd0*/  UMOV UR8, 0xffffffff ;  /* 0xffffffff00087882 */ /* 0x000fc60000000000 */
[----:B------:R-:W-:Y:S05]  /*8be0*/  BRA.DIV UR8, `(.L_x_199) ;  /* 0x0000000e08a47947 */ /* 0x000fea000b800000 */
[----:B------:R-:W-:-:S13]  /*8bf0*/  ELECT P6, URZ, PT ;  /* 0x00000000003f782f */ /* 0x000fda00038c0000 */
.L_x_220:
[----:B------:R-:W0:Y:S01]  /*8c00*/  LDC R4, c[0x0][0x28c] ;  /* 0x0000a300ff047b82 */ /* 0x000e220000000800 */
[----:B------:R-:W-:Y:S01]  /*8c10*/  BSSY B1, `(.L_x_200) ;  /* 0x0000043000017945 */ /* 0x000fe20003800000 */
[----:B0-----:R-:W-:-:S13]  /*8c20*/  ISETP.LT.OR P6, PT, R4, 0x1, !P6 ;  /* 0x000000010400780c */ /* 0x001fda00077c1670 */
[----:B------:R-:W-:Y:S05]  /*8c30*/  @P6 BRA `(.L_x_201) ;  /* 0x0000000400006947 */ /* 0x000fea0003800000 */
[----:B------:R-:W-:Y:S02]  /*8c40*/  IMAD.SHL.U32 R15, R7, 0x80, RZ ;  /* 0x00000080070f7824 */ /* 0x000fe400078e00ff */
[----:B------:R-:W-:Y:S02]  /*8c50*/  IMAD R18, R9, 0xa0, RZ ;  /* 0x000000a009127824 */ /* 0x000fe400078e02ff */
[----:B------:R-:W-:Y:S02]  /*8c60*/  IMAD.MOV.U32 R20, RZ, RZ, RZ ;  /* 0x000000ffff147224 */ /* 0x000fe400078e00ff */
[----:B------:R-:W-:Y:S02]  /*8c70*/  IMAD.MOV.U32 R4, RZ, RZ, R10 ;  /* 0x000000ffff047224 */ /* 0x000fe400078e000a */
[----:B------:R-:W-:Y:S02]  /*8c80*/  IMAD.MOV.U32 R5, RZ, RZ, R0 ;  /* 0x000000ffff057224 */ /* 0x000fe400078e0000 */
[----:B------:R-:W-:-:S07]  /*8c90*/  IMAD.MOV.U32 R6, RZ, RZ, R12 ;  /* 0x000000ffff067224 */ /* 0x000fce00078e000c */
.L_x_205:
[----:B------:R-:W0:Y:S01]  /*8ca0*/  S2R R14, SR_CgaCtaId ;  /* 0x00000000000e7919 */ /* 0x000e220000008800 */
[----:B------:R-:W-:Y:S01]  /*8cb0*/  MOV R7, 0x400 ;  /* 0x0000040000077802 */ /* 0x000fe20000000f00 */
[----:B------:R-:W1:Y:S03]  /*8cc0*/  @!P2 LDC R9, c[0x0][0x500] ;  /* 0x00014000ff09ab82 */ /* 0x000e660000000800 */
[----:B0-----:R-:W-:Y:S02]  /*8cd0*/  LEA R21, R14, R7, 0x18 ;  /* 0x000000070e157211 */ /* 0x001fe400078ec0ff */
[----:B------:R-:W-:-:S03]  /*8ce0*/  SHF.L.U32 R7, R5, 0x1f, RZ ;  /* 0x0000001f05077819 */ /* 0x000fc600000006ff */
[----:B------:R-:W-:-:S04]  /*8cf0*/  IMAD R14, R6, 0x8, R21 ;  /* 0x00000008060e7824 */ /* 0x000fc800078e0215 */
[----:B------:R-:W0:Y:S02]  /*8d00*/  SYNCS.PHASECHK.TRANS64.TRYWAIT P1, [R14+URZ+0x18], R7 ;  /* 0x000018070e0075a7 */ /* 0x000e24000802017f */
[----:B01----:R-:W-:Y:S05]  /*8d10*/  @!P1 BRA `(.L_x_202) ;  /* 0x0000000c00789947 */ /* 0x003fea0003800000 */
.L_x_221:
[----:B0-----:R-:W-:Y:S01]  /*8d20*/  PRMT R7, R11, 0x9910, RZ ;  /* 0x000099100b077816 */ /* 0x001fe200000000ff */
[----:B------:R0:W-:Y:S03]  /*8d30*/  @!P2 SYNCS.ARRIVE.TRANS64 RZ, [R14+URZ], R9 ;  /* 0x000000090effa9a7 */ /* 0x0001e6000800003f */
[----:B------:R-:W-:-:S13]  /*8d40*/  ISETP.NE.AND P1, PT, R7, 0x2, PT ;  /* 0x000000020700780c */ /* 0x000fda0003f25270 */
[----:B0-----:R-:W-:Y:S05]  /*8d50*/  @P1 BRA `(.L_x_203) ;  /* 0x0000000000041947 */ /* 0x001fea0003800000 */
[----:B------:R-:W-:Y:S01]  /*8d60*/  BPT.TRAP 0x1 ;  /* 0x000000040000795c */ /* 0x000fe20000300000 */
.L_x_203:
[----:B------:R-:W-:Y:S05]  /*8d70*/  @P0 BRA `(.L_x_204) ;  /* 0x0000000000040947 */ /* 0x000fea0003800000 */
[----:B------:R-:W-:Y:S01]  /*8d80*/  BPT.TRAP 0x1 ;  /* 0x000000040000795c */ /* 0x000fe20000300000 */
.L_x_204:
[--C-:B------:R-:W-:Y:S01]  /*8d90*/  IMAD R7, R6, 0x8000, R21.reuse ;  /* 0x0000800006077824 */ /* 0x100fe200078e0215 */
[----:B------:R-:W-:Y:S01]  /*8da0*/  R2UR UR34, R20 ;  /* 0x00000000142272ca */ /* 0x000fe200000e0000 */
[----:B------:R-:W-:Y:S01]  /*8db0*/  IMAD R21, R6, 0xa000, R21 ;  /* 0x0000a00006157824 */ /* 0x000fe200078e0215 */
[----:B------:R-:W-:Y:S01]  /*8dc0*/  R2UR UR33, R14 ;  /* 0x000000000e2172ca */ /* 0x000fe200000e0000 */
[----:B------:R-:W-:Y:S01]  /*8dd0*/  VIADD R4, R4, 0xffffffff ;  /* 0xffffffff04047836 */ /* 0x000fe20000000000 */
[----:B------:R-:W-:Y:S01]  /*8de0*/  R2UR UR24, R7 ;  /* 0x00000000071872ca */ /* 0x000fe200000e0000 */
[----:B------:R-:W-:Y:S01]  /*8df0*/  UIADD3 UR14, UP0, UR38, 0xf0, URZ ;  /* 0x000000f0260e7890 */ /* 0x000fe2000ff1e03f */
[----:B------:R-:W-:Y:S01]  /*8e00*/  R2UR UR8, R21 ;  /* 0x00000000150872ca */ /* 0x000fe200000e0000 */
[----:B------:R-:W-:Y:S01]  /*8e10*/  UIADD3 UR40, UP1, UR38, 0x1f0, URZ ;  /* 0x000001f026287890 */ /* 0x000fe2000ff3e03f */
[----:B------:R-:W-:Y:S01]  /*8e20*/  R2UR UR36, R8 ;  /* 0x00000000082472ca */ /* 0x000fe200000e0000 */
[----:B------:R-:W-:Y:S01]  /*8e30*/  UIADD3.X UR15, URZ, UR39, URZ, UP0, !UPT ;  /* 0x000000273f0f7290 */ /* 0x000fe200087fe43f */
[----:B------:R-:W-:Y:S01]  /*8e40*/  R2UR UR35, R15 ;  /* 0x000000000f2372ca */ /* 0x000fe200000e0000 */
[----:B------:R-:W-:Y:S01]  /*8e50*/  UIADD3.X UR41, URZ, UR39, URZ, UP1, !UPT ;  /* 0x000000273f297290 */ /* 0x000fe20008ffe43f */
[----:B------:R-:W-:Y:S01]  /*8e60*/  R2UR UR19, R18 ;  /* 0x00000000121372ca */ /* 0x000fe200000e0000 */
[----:B------:R-:W-:Y:S01]  /*8e70*/  UIADD3 UR26, UR34, 0x80, URZ ;  /* 0x00000080221a7890 */ /* 0x000fe2000fffe03f */
[----:B------:R-:W-:Y:S01]  /*8e80*/  ISETP.GT.AND P3, PT, R4, 0x1, PT ;  /* 0x000000010400780c */ /* 0x000fe20003f64270 */
[----:B------:R-:W-:Y:S01]  /*8e90*/  VIADD R6, R6, 0x1 ;  /* 0x0000000106067836 */ /* 0x000fe20000000000 */
[----:B------:R-:W-:Y:S01]  /*8ea0*/  UMOV UR22, 0x0 ;  /* 0x0000000000167882 */ /* 0x000fe20000000000 */
[----:B------:R-:W-:Y:S01]  /*8eb0*/  UIADD3 UR32, UR24, 0x100, URZ ;  /* 0x0000010018207890 */ /* 0x000fe2000fffe03f */
[----:B------:R-:W-:Y:S01]  /*8ec0*/  VIADD R20, R20, 0x100 ;  /* 0x0000010014147836 */ /* 0x000fe20000000000 */
[----:B------:R-:W-:Y:S01]  /*8ed0*/  UIADD3 UR24, UR24, 0x4100, URZ ;  /* 0x0000410018187890 */ /* 0x000fe2000fffe03f */
[----:B------:R-:W-:Y:S01]  /*8ee0*/  ISETP.NE.AND P1, PT, R6, 0x3, PT ;  /* 0x000000030600780c */ /* 0x000fe20003f25270 */
[----:B------:R-:W-:-:S02]  /*8ef0*/  UIADD3 UR16, UR8, 0x18100, URZ ;  /* 0x0001810008107890 */ /* 0x000fc4000fffe03f */
[----:B------:R-:W-:Y:S01]  /*8f00*/  UIADD3 UR8, UR8, 0x1d100, URZ ;  /* 0x0001d10008087890 */ /* 0x000fe2000fffe03f */
[----:B------:R-:W-:Y:S01]  /*8f10*/  SEL R14, RZ, 0x1, P1 ;  /* 0x00000001ff0e7807 */ /* 0x000fe20000800000 */
[----:B------:R-:W-:Y:S01]  /*8f20*/  UMOV UR23, 0x10000000 ;  /* 0x1000000000177882 */ /* 0x000fe20000000000 */
[----:B------:R-:W-:Y:S01]  /*8f30*/  UMOV UR25, UR33 ;  /* 0x0000002100197c82 */ /* 0x000fe20008000000 */
[----:B------:R-:W-:Y:S01]  /*8f40*/  UMOV UR28, UR36 ;  /* 0x00000024001c7c82 */ /* 0x000fe20008000000 */
[----:B------:R-:W-:Y:S01]  /*8f50*/  UMOV UR27, UR35 ;  /* 0x00000023001b7c82 */ /* 0x000fe20008000000 */
[----:B------:R-:W-:Y:S01]  /*8f60*/  UMOV UR17, UR33 ;  /* 0x0000002100117c82 */ /* 0x000fe20008000000 */
[----:B------:R-:W-:Y:S01]  /*8f70*/  UMOV UR18, UR34 ;  /* 0x0000002200127c82 */ /* 0x000fe20008000000 */
[----:B------:R-:W-:Y:S01]  /*8f80*/  UMOV UR20, UR36 ;  /* 0x0000002400147c82 */ /* 0x000fe20008000000 */
[----:B------:R0:W-:Y:S01]  /*8f90*/  UTMALDG.3D [UR32], [UR14], desc[UR22] ;  /* 0x000016200e0075b4 */ /* 0x0001e20008011000 */
[----:B------:R-:W-:Y:S01]  /*8fa0*/  UMOV UR9, UR33 ;  /* 0x0000002100097c82 */ /* 0x000fe20008000000 */
[----:B------:R-:W-:Y:S01]  /*8fb0*/  UMOV UR11, UR19 ;  /* 0x00000013000b7c82 */ /* 0x000fe20008000000 */
[----:B------:R-:W-:Y:S01]  /*8fc0*/  UMOV UR12, UR36 ;  /* 0x00000024000c7c82 */ /* 0x000fe20008000000 */
[----:B------:R-:W-:Y:S01]  /*8fd0*/  UMOV UR10, UR26 ;  /* 0x0000001a000a7c82 */ /* 0x000fe20008000000 */
[----:B------:R-:W-:-:S02]  /*8fe0*/  LOP3.LUT R5, R5, R14, RZ, 0x3c, !PT ;  /* 0x0000000e05057212 */ /* 0x000fc400078e3cff */
[----:B------:R-:W-:Y:S01]  /*8ff0*/  SEL R6, R6, RZ, P1 ;  /* 0x000000ff06067207 */ /* 0x000fe20000800000 */
[----:B------:R0:W-:Y:S01]  /*9000*/  UTMALDG.3D [UR24], [UR14], desc[UR22] ;  /* 0x000016180e0075b4 */ /* 0x0001e20008011000 */
[----:B------:R0:W-:Y:S01]  /*9010*/  UTMALDG.3D [UR16], [UR40], desc[UR22] ;  /* 0x00001610280075b4 */ /* 0x0001e20008011000 */
[----:B------:R0:W-:Y:S02]  /*9020*/  UTMALDG.3D [UR8], [UR40], desc[UR22] ;  /* 0x00001608280075b4 */ /* 0x0001e40008011000 */
[----:B0-----:R-:W-:Y:S05]  /*9030*/  @P3 BRA `(.L_x_205) ;  /* 0xfffffffc00183947 */ /* 0x001fea000383ffff */
.L_x_201:
[----:B------:R-:W-:Y:S05]  /*9040*/  BSYNC B1 ;  /* 0x0000000000017941 */ /* 0x000fea0003800000 */
.L_x_200:
[----:B------:R-:W-:Y:S01]  /*9050*/  LOP3.LUT P3, RZ, R13, 0xff, RZ, 0xc0, !PT ;  /* 0x000000ff0dff7812 */ /* 0x000fe2000786c0ff */
[----:B------:R-:W-:Y:S01]  /*9060*/  IMAD.IADD R12, R3, 0x1, R12 ;  /* 0x00000001030c7824 */ /* 0x000fe200078e020c */
[----:B------:R-:W-:Y:S01]  /*9070*/  IADD3 R16, P4, R16, UR30, RZ ;  /* 0x0000001e10107c10 */ /* 0x000fe2000ff9e0ff */
[----:B------:R-:W-:Y:S01]  /*9080*/  ULDC.64 UR8, c[0x0][0x650] ;  /* 0x0001940000087ab9 */ /* 0x000fe20000000a00 */
[----:B------:R-:W-:Y:S01]  /*9090*/  BSSY B1, `(.L_x_206) ;  /* 0x000006a000017945 */ /* 0x000fe20003800000 */
[----:B------:R-:W-:Y:S01]  /*90a0*/  IMAD.MOV.U32 R9, RZ, RZ, -0x1 ;  /* 0xffffffffff097424 */ /* 0x000fe200078e00ff */
[----:B------:R-:W-:Y:S01]  /*90b0*/  ISETP.GT.U32.AND P1, PT, R12, 0x2, PT ;  /* 0x000000020c00780c */ /* 0x000fe20003f24070 */
[----:B------:R-:W-:Y:S01]  /*90c0*/  IMAD.MOV.U32 R8, RZ, RZ, -0x1 ;  /* 0xffffffffff087424 */ /* 0x000fe200078e00ff */
[----:B------:R-:W-:Y:S02]  /*90d0*/  IADD3.X R17, R17, UR7, RZ, P4, !PT ;  /* 0x0000000711117c10 */ /* 0x000fe4000a7fe4ff */
[----:B------:R-:W-:-:S02]  /*90e0*/  ISETP.LT.U32.AND P1, PT, R3, 0x3, P1 ;  /* 0x000000030300780c */ /* 0x000fc40000f21070 */
[----:B------:R-:W-:Y:S01]  /*90f0*/  PRMT R13, RZ, 0x7610, R13 ;  /* 0x00007610ff0d7816 */ /* 0x000fe2000000000d */
[----:B------:R-:W0:Y:S01]  /*9100*/  @P3 S2R R5, SR_CgaCtaId ;  /* 0x0000000000053919 */ /* 0x000e220000008800 */
[----:B------:R-:W-:-:S04]  /*9110*/  @P3 MOV R4, 0x400 ;  /* 0x0000040000043802 */ /* 0x000fc80000000f00 */
[----:B0-----:R-:W-:Y:S01]  /*9120*/  @P3 LEA R6, R5, R4, 0x18 ;  /* 0x0000000405063211 */ /* 0x001fe200078ec0ff */
[----:B------:R-:W-:-:S03]  /*9130*/  IMAD.WIDE.U32 R4, R12, -0x55555555, RZ ;  /* 0xaaaaaaab0c047825 */ /* 0x000fc600078e00ff */
[----:B------:R0:W-:Y:S01]  /*9140*/  @P3 SYNCS.ARRIVE.TRANS64.A1T0 RZ, [R6+URZ+0x48], RZ ;  /* 0x000048ff06ff39a7 */ /* 0x0001e2000810003f */
[----:B------:R-:W-:Y:S02]  /*9150*/  ISETP.GE.U32.AND P3, PT, R3, 0x3, PT ;  /* 0x000000030300780c */ /* 0x000fe40003f66070 */
[----:B------:R-:W-:Y:S02]  /*9160*/  SHF.R.U32.HI R7, RZ, 0x1, R5 ;  /* 0x00000001ff077819 */ /* 0x000fe40000011605 */
[----:B------:R-:W-:Y:S02]  /*9170*/  SEL R5, RZ, 0x1, !P1 ;  /* 0x00000001ff057807 */ /* 0x000fe40004800000 */
[----:B------:R-:W-:Y:S01]  /*9180*/  ISETP.GE.U32.AND P1, PT, R16, UR8, PT ;  /* 0x0000000810007c0c */ /* 0x000fe2000bf26070 */
[----:B------:R-:W-:Y:S01]  /*9190*/  IMAD R12, R7, -0x3, R12 ;  /* 0xfffffffd070c7824 */ /* 0x000fe200078e020c */
[----:B------:R-:W-:Y:S02]  /*91a0*/  LOP3.LUT R0, R0, R5, RZ, 0x3c, !PT ;  /* 0x0000000500007212 */ /* 0x000fe400078e3cff */
[----:B------:R-:W-:-:S02]  /*91b0*/  ISETP.GE.U32.AND.EX P1, PT, R17, UR9, PT, P1 ;  /* 0x0000000911007c0c */ /* 0x000fc4000bf26110 */
[----:B------:R-:W-:Y:S02]  /*91c0*/  PRMT R4, RZ, 0x7610, R4 ;  /* 0x00007610ff047816 */ /* 0x000fe40000000004 */
[----:B------:R-:W-:Y:S01]  /*91d0*/  @P3 LOP3.LUT R0, R0, 0x1, R7, 0x78, !PT ;  /* 0x0000000100003812 */ /* 0x000fe200078e7807 */
[----:B------:R-:W-:-:S08]  /*91e0*/  IMAD.MOV.U32 R7, RZ, RZ, -0x1 ;  /* 0xffffffffff077424 */ /* 0x000fd000078e00ff */
[----:B0-----:R-:W-:Y:S05]  /*91f0*/  @P1 BRA `(.L_x_207) ;  /* 0x00000004004c1947 */ /* 0x001fea0003800000 */
[----:B------:R-:W-:Y:S01]  /*9200*/  ULDC.64 UR8, c[0x0][0x628] ;  /* 0x00018a0000087ab9 */ /* 0x000fe20000000a00 */
[----:B------:R-:W0:Y:S01]  /*9210*/  S2R R15, SR_CTAID.X ;  /* 0x00000000000f7919 */ /* 0x000e220000002500 */
[----:B------:R-:W-:Y:S01]  /*9220*/  ISETP.NE.U32.AND P1, PT, RZ, UR8, PT ;  /* 0x00000008ff007c0c */ /* 0x000fe2000bf25070 */
[----:B------:R-:W-:Y:S01]  /*9230*/  ULDC UR11, c[0x0][0x630] ;  /* 0x00018c00000b7ab9 */ /* 0x000fe20000000800 */
[----:B------:R-:W-:Y:S01]  /*9240*/  IMAD.MOV.U32 R4, RZ, RZ, R16 ;  /* 0x000000ffff047224 */ /* 0x000fe200078e0010 */
[----:B------:R-:W1:Y:S01]  /*9250*/  S2R R14, SR_CTAID.Y ;  /* 0x00000000000e7919 */ /* 0x000e620000002600 */
[----:B------:R-:W-:Y:S01]  /*9260*/  ISETP.NE.AND.EX P1, PT, RZ, UR9, PT, P1 ;  /* 0x00000009ff007c0c */ /* 0x000fe2000bf25310 */
[----:B------:R-:W-:-:S12]  /*9270*/  IMAD.MOV.U32 R5, RZ, RZ, R17 ;  /* 0x000000ffff057224 */ /* 0x000fd800078e0011 */
[----:B------:R-:W-:Y:S05]  /*9280*/  @!P1 BRA `(.L_x_208) ;  /* 0x0000000000289947 */ /* 0x000fea0003800000 */
[----:B------:R-:W-:Y:S02]  /*9290*/  ULDC UR10, c[0x0][0x634] ;  /* 0x00018d00000a7ab9 */ /* 0x000fe40000000800 */
[----:B------:R-:W-:-:S05]  /*92a0*/  IADD3 R9, P1, R16, UR10, RZ ;  /* 0x0000000a10097c10 */ /* 0x000fca000ff3e0ff */
[----:B------:R-:W-:-:S04]  /*92b0*/  IMAD.X R21, RZ, RZ, R17, P1 ;  /* 0x000000ffff157224 */ /* 0x000fc800008e0611 */
[----:B------:R-:W-:-:S04]  /*92c0*/  IMAD.WIDE.U32 R6, R21, UR8, RZ ;  /* 0x0000000815067c25 */ /* 0x000fc8000f8e00ff */
[----:B------:R-:W-:-:S04]  /*92d0*/  IMAD.WIDE.U32 R6, P1, R9, UR9, R6 ;  /* 0x0000000909067c25 */ /* 0x000fc8000f820006 */
[----:B------:R-:W-:-:S04]  /*92e0*/  IMAD.WIDE.U32 R8, R9, UR8, RZ ;  /* 0x0000000809087c25 */ /* 0x000fc8000f8e00ff */
[----:B------:R-:W-:Y:S01]  /*92f0*/  IMAD.X R5, RZ, RZ, RZ, P1 ;  /* 0x000000ffff057224 */ /* 0x000fe200008e06ff */
[----:B------:R-:W-:Y:S01]  /*9300*/  IADD3 RZ, P1, R9, R6, RZ ;  /* 0x0000000609ff7210 */ /* 0x000fe20007f3e0ff */
[----:B------:R-:W-:-:S04]  /*9310*/  IMAD.MOV.U32 R4, RZ, RZ, R7 ;  /* 0x000000ffff047224 */ /* 0x000fc800078e0007 */
[----:B------:R-:W-:-:S08]  /*9320*/  IMAD.WIDE.U32.X R4, R21, UR9, R4, P1 ;  /* 0x0000000915047c25 */ /* 0x000fd000088e0404 */
.L_x_208:
[--C-:B------:R-:W-:Y:S01]  /*9330*/  SHF.R.U64 R8, R4, UR11, R5.reuse ;  /* 0x0000000b04087c19 */ /* 0x100fe20008001205 */
[----:B------:R-:W-:Y:S01]  /*9340*/  ULDC.64 UR8, c[0x0][0x620] ;  /* 0x0001880000087ab9 */ /* 0x000fe20000000a00 */
[----:B------:R-:W-:Y:S01]  /*9350*/  SHF.R.U32.HI R4, RZ, UR11, R5 ;  /* 0x0000000bff047c19 */ /* 0x000fe20008011605 */
[----:B------:R-:W2:Y:S01]  /*9360*/  LDC R24, c[0x0][0x144] ;  /* 0x00005100ff187b82 */ /* 0x000ea20000000800 */
[----:B------:R-:W-:Y:S01]  /*9370*/  IADD3 R7, P1, RZ, -R8, RZ ;  /* 0x80000008ff077210 */ /* 0x000fe20007f3e0ff */
[----:B------:R-:W-:Y:S01]  /*9380*/  ULDC.64 UR12, c[0x0][0x640] ;  /* 0x00019000000c7ab9 */ /* 0x000fe20000000a00 */
[----:B0-----:R-:W-:Y:S01]  /*9390*/  I2FP.F32.U32 R9, R15 ;  /* 0x0000000f00097245 */ /* 0x001fe20000201000 */
[----:B------:R-:W-:Y:S02]  /*93a0*/  ULDC UR10, c[0x0][0x608] ;  /* 0x00018200000a7ab9 */ /* 0x000fe40000000800 */
[----:B------:R-:W-:Y:S01]  /*93b0*/  IMAD.X R4, RZ, RZ, ~R4, P1 ;  /* 0x000000ffff047224 */ /* 0x000fe200008e0e04 */
[----:B------:R-:W-:Y:S01]  /*93c0*/  ISETP.NE.U32.AND P1, PT, RZ, UR12, PT ;  /* 0x0000000cff007c0c */ /* 0x000fe2000bf25070 */
[----:B------:R-:W0:Y:S02]  /*93d0*/  LDC R21, c[0x0][0x148] ;  /* 0x00005200ff157b82 */ /* 0x000e240000000800 */
[----:B------:R-:W-:Y:S01]  /*93e0*/  IMAD R6, R4, UR8, RZ ;  /* 0x0000000804067c24 */ /* 0x000fe2000f8e02ff */
[----:B------:R-:W-:Y:S01]  /*93f0*/  ISETP.NE.AND.EX P1, PT, RZ, UR13, PT, P1 ;  /* 0x0000000dff007c0c */ /* 0x000fe2000bf25310 */
[----:B------:R-:W-:Y:S01]  /*9400*/  IMAD.WIDE.U32 R4, R7, UR8, R16 ;  /* 0x0000000807047c25 */ /* 0x000fe2000f8e0010 */
[----:B------:R-:W-:-:S03]  /*9410*/  ULDC UR8, c[0x0][0x150] ;  /* 0x0000540000087ab9 */ /* 0x000fc60000000800 */
[----:B------:R-:W-:Y:S02]  /*9420*/  IMAD R7, R7, UR9, R6 ;  /* 0x0000000907077c24 */ /* 0x000fe4000f8e0206 */
[----:B------:R-:W-:Y:S01]  /*9430*/  FMUL R6, R9, UR8 ;  /* 0x0000000809067c20 */ /* 0x000fe20008400000 */
[----:B------:R-:W-:Y:S01]  /*9440*/  ULDC UR8, c[0x0][0x618] ;  /* 0x0001860000087ab9 */ /* 0x000fe20000000800 */
[----:B------:R-:W-:Y:S01]  /*9450*/  ULDC UR9, c[0x0][0x154] ;  /* 0x0000550000097ab9 */ /* 0x000fe20000000800 */
[----:B------:R-:W-:-:S03]  /*9460*/  IMAD.IADD R5, R5, 0x1, R7 ;  /* 0x0000000105057824 */ /* 0x000fc600078e0207 */
[----:B------:R-:W3:Y:S02]  /*9470*/  F2I.U32.TRUNC.NTZ R6, R6 ;  /* 0x0000000600067305 */ /* 0x000ee4000020f000 */
[----:B------:R-:W-:Y:S02]  /*9480*/  SHF.R.U64 R9, R4, UR8, R5 ;  /* 0x0000000804097c19 */ /* 0x000fe40008001205 */
[----:B-1----:R-:W-:-:S05]  /*9490*/  I2FP.F32.U32 R4, R14 ;  /* 0x0000000e00047245 */ /* 0x002fca0000201000 */
[----:B------:R-:W-:Y:S01]  /*94a0*/  FMUL R22, R4, UR9 ;  /* 0x0000000904167c20 */ /* 0x000fe20008400000 */
[----:B------:R-:W-:Y:S01]  /*94b0*/  SHF.R.U32.HI R4, RZ, UR8, R5 ;  /* 0x00000008ff047c19 */ /* 0x000fe20008011605 */
[----:B------:R-:W-:-:S03]  /*94c0*/  ULDC UR8, c[0x0][0x658] ;  /* 0x0001960000087ab9 */ /* 0x000fc60000000800 */
[--C-:B------:R-:W-:Y:S01]  /*94d0*/  SHF.R.U64 R20, R9, UR10, R4.reuse ;  /* 0x0000000a09147c19 */ /* 0x100fe20008001204 */
[----:B------:R-:W1:Y:S01]  /*94e0*/  F2I.U32.TRUNC.NTZ R22, R22 ;  /* 0x0000001600167305 */ /* 0x000e62000020f000 */
[----:B------:R-:W-:Y:S01]  /*94f0*/  SHF.R.U32.HI R5, RZ, UR10, R4 ;  /* 0x0000000aff057c19 */ /* 0x000fe20008011604 */
[----:B---3--:R-:W-:-:S03]  /*9500*/  IMAD.MOV R6, RZ, RZ, -R6 ;  /* 0x000000ffff067224 */ /* 0x008fc600078e0a06 */
[----:B------:R-:W-:Y:S01]  /*9510*/  SHF.R.U64 R18, R20, UR8, R5 ;  /* 0x0000000814127c19 */ /* 0x000fe20008001205 */
[----:B--2---:R-:W-:Y:S01]  /*9520*/  IMAD R15, R24, R6, R15 ;  /* 0x00000006180f7224 */ /* 0x004fe200078e020f */
[----:B------:R-:W-:-:S03]  /*9530*/  SHF.R.U32.HI R23, RZ, UR8, R5 ;  /* 0x00000008ff177c19 */ /* 0x000fc60008011605 */
[----:B------:R-:W-:Y:S02]  /*9540*/  IMAD.MOV.U32 R4, RZ, RZ, R18 ;  /* 0x000000ffff047224 */ /* 0x000fe400078e0012 */
[----:B------:R-:W-:Y:S01]  /*9550*/  IMAD.MOV.U32 R5, RZ, RZ, R23 ;  /* 0x000000ffff057224 */ /* 0x000fe200078e0017 */
[----:B-1----:R-:W-:Y:S06]  /*9560*/  @!P1 BRA `(.L_x_209) ;  /* 0x0000000000289947 */ /* 0x002fec0003800000 */
[----:B------:R-:W-:Y:S02]  /*9570*/  ULDC UR8, c[0x0][0x64c] ;  /* 0x0001930000087ab9 */ /* 0x000fe40000000800 */
[----:B------:R-:W-:-:S05]  /*9580*/  IADD3 R5, P1, R18, UR8, RZ ;  /* 0x0000000812057c10 */ /* 0x000fca000ff3e0ff */
[----:B------:R-:W-:-:S04]  /*9590*/  IMAD.X R23, RZ, RZ, R23, P1 ;  /* 0x000000ffff177224 */ /* 0x000fc800008e0617 */
[----:B------:R-:W-:-:S04]  /*95a0*/  IMAD.WIDE.U32 R6, R23, UR12, RZ ;  /* 0x0000000c17067c25 */ /* 0x000fc8000f8e00ff */
[----:B------:R-:W-:-:S04]  /*95b0*/  IMAD.WIDE.U32 R6, P1, R5, UR13, R6 ;  /* 0x0000000d05067c25 */ /* 0x000fc8000f820006 */
[----:B------:R-:W-:-:S04]  /*95c0*/  IMAD.WIDE.U32 R4, R5, UR12, RZ ;  /* 0x0000000c05047c25 */ /* 0x000fc8000f8e00ff */
[----:B------:R-:W-:Y:S01]  /*95d0*/  IMAD.MOV.U32 R4, RZ, RZ, R7 ;  /* 0x000000ffff047224 */ /* 0x000fe200078e0007 */
[----:B------:R-:W-:Y:S01]  /*95e0*/  IADD3 RZ, P3, R5, R6, RZ ;  /* 0x0000000605ff7210 */ /* 0x000fe20007f7e0ff */
[----:B------:R-:W-:-:S04]  /*95f0*/  IMAD.X R5, RZ, RZ, RZ, P1 ;  /* 0x000000ffff057224 */ /* 0x000fc800008e06ff */
[----:B------:R-:W-:-:S08]  /*9600*/  IMAD.WIDE.U32.X R4, R23, UR13, R4, P3 ;  /* 0x0000000d17047c25 */ /* 0x000fd000098e0404 */
.L_x_209:
[----:B------:R-:W-:Y:S01]  /*9610*/  ISETP.NE.AND P1, PT, R2, 0x1, PT ;  /* 0x000000010200780c */ /* 0x000fe20003f25270 */
[----:B------:R-:W-:Y:S01]  /*9620*/  ULDC UR8, c[0x0][0x648] ;  /* 0x0001920000087ab9 */ /* 0x000fe20000000800 */
[----:B------:R-:W-:Y:S01]  /*9630*/  LOP3.LUT R20, R20, UR6, RZ, 0xc0, !PT ;  /* 0x0000000614147c12 */ /* 0x000fe2000f8ec0ff */
[----:B------:R-:W-:Y:S01]  /*9640*/  IMAD.MOV R22, RZ, RZ, -R22 ;  /* 0x000000ffff167224 */ /* 0x000fe200078e0a16 */
[----:B------:R-:W-:Y:S01]  /*9650*/  SHF.R.U64 R5, R4, UR8, R5 ;  /* 0x0000000804057c19 */ /* 0x000fe20008001205 */
[----:B------:R-:W-:Y:S01]  /*9660*/  ULDC UR8, c[0x0][0x638] ;  /* 0x00018e0000087ab9 */ /* 0x000fe20000000800 */
[----:B------:R-:W-:Y:S01]  /*9670*/  LOP3.LUT R9, R9, UR4, RZ, 0xc0, !PT ;  /* 0x0000000409097c12 */ /* 0x000fe2000f8ec0ff */
[----:B------:R-:W-:Y:S01]  /*9680*/  ULDC UR9, c[0x0][0x610] ;  /* 0x0001840000097ab9 */ /* 0x000fe20000000800 */
[----:B------:R-:W-:Y:S02]  /*9690*/  IMAD.MOV.U32 R4, RZ, RZ, 0x1 ;  /* 0x00000001ff047424 */ /* 0x000fe400078e00ff */
[----:B------:R-:W-:-:S02]  /*96a0*/  IMAD.MOV R7, RZ, RZ, -R5 ;  /* 0x000000ffff077224 */ /* 0x000fc400078e0a05 */
[----:B------:R-:W-:Y:S02]  /*96b0*/  IMAD R20, R5, UR5, R20 ;  /* 0x0000000505147c24 */ /* 0x000fe4000f8e0214 */
[----:B0-----:R-:W-:Y:S02]  /*96c0*/  @P1 IMAD R15, R21, R22, R14 ;  /* 0x00000016150f1224 */ /* 0x001fe400078e020e */
[----:B------:R-:W-:Y:S01]  /*96d0*/  IMAD R18, R7, UR8, R18 ;  /* 0x0000000807127c24 */ /* 0x000fe2000f8e0212 */
[----:B------:R-:W-:Y:S01]  /*96e0*/  ULDC UR8, c[0x0][0x600] ;  /* 0x0001800000087ab9 */ /* 0x000fe20000000800 */
[----:B------:R-:W-:Y:S02]  /*96f0*/  IMAD R15, R20, UR9, R15 ;  /* 0x00000009140f7c24 */ /* 0x000fe4000f8e020f */
[----:B------:R-:W-:-:S05]  /*9700*/  IMAD R18, R18, UR8, R9 ;  /* 0x0000000812127c24 */ /* 0x000fca000f8e0209 */
[----:B------:R-:W-:Y:S02]  /*9710*/  SEL R9, R18, R15, !P1 ;  /* 0x0000000f12097207 */ /* 0x000fe40004800000 */
[----:B------:R-:W-:-:S07]  /*9720*/  SEL R7, R15, R18, !P1 ;  /* 0x000000120f077207 */ /* 0x000fce0004800000 */
.L_x_207:
[----:B------:R-:W-:Y:S05]  /*9730*/  BSYNC B1 ;  /* 0x0000000000017941 */ /* 0x000fea0003800000 */
.L_x_206:
[----:B------:R-:W-:-:S13]  /*9740*/  LOP3.LUT P1, RZ, R4, 0xff, RZ, 0xc0, !PT ;  /* 0x000000ff04ff7812 */ /* 0x000fda000782c0ff */
[----:B------:R-:W-:Y:S05]  /*9750*/  @P1 BRA `(.L_x_210) ;  /* 0xfffffff4001c1947 */ /* 0x000fea000383ffff */
[----:B------:R-:W-:Y:S05]  /*9760*/  BSYNC B0 ;  /* 0x0000000000007941 */ /* 0x000fea0003800000 */
.L_x_198:
[----:B------:R-:W-:-:S03]  /*9770*/  UMOV UR8, 0xffffffff ;  /* 0xffffffff00087882 */ /* 0x000fc60000000000 */
[----:B------:R-:W-:Y:S05]  /*9780*/  BRA.DIV UR8, `(.L_x_211) ;  /* 0x0000000208f07947 */ /* 0x000fea000b800000 */
[----:B------:R-:W-:-:S13]  /*9790*/  ELECT P6, URZ, PT ;  /* 0x00000000003f782f */ /* 0x000fda00038c0000 */
.L_x_224:
[----:B------:R-:W-:Y:S04]  /*97a0*/  BSSY B0, `(.L_x_212) ;  /* 0x0000022000007945 */ /* 0x000fe80003800000 */
[----:B------:R-:W-:Y:S05]  /*97b0*/  @!P6 BRA `(.L_x_213) ;  /* 0x000000000080e947 */ /* 0x000fea0003800000 */
[----:B------:R-:W-:-:S04]  /*97c0*/  LOP3.LUT R19, R19, 0x2, RZ, 0xfc, !PT ;  /* 0x0000000213137812 */ /* 0x000fc800078efcff */
[----:B------:R-:W-:-:S13]  /*97d0*/  ISETP.NE.AND P0, PT, R19, 0x3, PT ;  /* 0x000000031300780c */ /* 0x000fda0003f05270 */
[----:B------:R-:W-:Y:S05]  /*97e0*/  @!P0 BRA `(.L_x_214) ;  /* 0x0000000000048947 */ /* 0x000fea0003800000 */
[----:B------:R-:W-:Y:S01]  /*97f0*/  BPT.TRAP 0x1 ;  /* 0x000000040000795c */ /* 0x000fe20000300000 */
.L_x_214:
[----:B------:R-:W0:Y:S01]  /*9800*/  S2R R3, SR_CgaCtaId ;  /* 0x0000000000037919 */ /* 0x000e220000008800 */
[----:B------:R-:W-:-:S04]  /*9810*/  MOV R2, 0x400 ;  /* 0x0000040000027802 */ /* 0x000fc80000000f00 */
[----:B0-----:R-:W-:Y:S02]  /*9820*/  LEA R3, R3, R2, 0x18 ;  /* 0x0000000203037211 */ /* 0x001fe400078ec0ff */
[----:B------:R-:W-:-:S03]  /*9830*/  SHF.L.U32 R2, R0, 0x1f, RZ ;  /* 0x0000001f00027819 */ /* 0x000fc600000006ff */
[----:B------:R-:W-:-:S04]  /*9840*/  VIADD R3, R3, 0x18 ;  /* 0x0000001803037836 */ /* 0x000fc80000000000 */
[C---:B------:R-:W-:Y:S02]  /*9850*/  IMAD R7, R12.reuse, 0x8, R3 ;  /* 0x000000080c077824 */ /* 0x040fe400078e0203 */
[----:B------:R-:W-:Y:S02]  /*9860*/  VIADD R12, R12, 0x1 ;  /* 0x000000010c0c7836 */ /* 0x000fe40000000000 */
[----:B------:R-:W0:Y:S03]  /*9870*/  SYNCS.PHASECHK.TRANS64.TRYWAIT P0, [R7+URZ], R2 ;  /* 0x00000002070075a7 */ /* 0x000e26000800017f */
[----:B------:R-:W-:-:S04]  /*9880*/  ISETP.NE.AND P1, PT, R12, 0x3, PT ;  /* 0x000000030c00780c */ /* 0x000fc80003f25270 */
[----:B------:R-:W-:Y:S02]  /*9890*/  SEL R5, RZ, 0x1, P1 ;  /* 0x00000001ff057807 */ /* 0x000fe40000800000 */
[----:B------:R-:W-:Y:S02]  /*98a0*/  SEL R12, R12, RZ, P1 ;  /* 0x000000ff0c0c7207 */ /* 0x000fe40000800000 */
[----:B------:R-:W-:-:S03]  /*98b0*/  LOP3.LUT R5, R0, R5, RZ, 0x3c, !PT ;  /* 0x0000000500057212 */ /* 0x000fc600078e3cff */
[----:B------:R-:W-:Y:S01]  /*98c0*/  IMAD R9, R12, 0x8, R3 ;  /* 0x000000080c097824 */ /* 0x000fe200078e0203 */
[----:B------:R-:W-:Y:S01]  /*98d0*/  SHF.L.U32 R4, R5, 0x1f, RZ ;  /* 0x0000001f05047819 */ /* 0x000fe200000006ff */
[----:B0-----:R-:W-:Y:S06]  /*98e0*/  @!P0 BRA `(.L_x_215) ;  /* 0x0000000000b88947 */ /* 0x001fec0003800000 */
.L_x_225:
[----:B------:R-:W1:Y:S01]  /*98f0*/  SYNCS.PHASECHK.TRANS64.TRYWAIT P0, [R9+URZ], R4 ;  /* 0x00000004090075a7 */ /* 0x000e62000800017f */
[----:B------:R-:W-:-:S05]  /*9900*/  VIADD R0, R12, 0x1 ;  /* 0x000000010c007836 */ /* 0x000fca0000000000 */
[----:B------:R-:W-:-:S04]  /*9910*/  ISETP.NE.AND P1, PT, R0, 0x3, PT ;  /* 0x000000030000780c */ /* 0x000fc80003f25270 */
[----:B0-----:R-:W-:Y:S02]  /*9920*/  SEL R2, RZ, 0x1, P1 ;  /* 0x00000001ff027807 */ /* 0x001fe40000800000 */
[----:B------:R-:W-:Y:S02]  /*9930*/  SEL R0, R0, RZ, P1 ;  /* 0x000000ff00007207 */ /* 0x000fe40000800000 */
[----:B------:R-:W-:Y:S01]  /*9940*/  LOP3.LUT R2, R5, R2, RZ, 0x3c, !PT ;  /* 0x0000000205027212 */ /* 0x000fe200078e3cff */
[----:B-1----:R-:W-:Y:S06]  /*9950*/  @!P0 BRA `(.L_x_216) ;  /* 0x0000000000b08947 */ /* 0x002fec0003800000 */
.L_x_226:
[----:B------:R-:W-:Y:S01]  /*9960*/  IMAD R3, R0, 0x8, R3 ;  /* 0x0000000800037824 */ /* 0x000fe200078e0203 */
[----:B------:R-:W-:-:S07]  /*9970*/  SHF.L.U32 R0, R2, 0x1f, RZ ;  /* 0x0000001f02007819 */ /* 0x000fce00000006ff */
.L_x_217:
[----:B-1----:R1:W2:Y:S02]  /*9980*/  SYNCS.PHASECHK.TRANS64.TRYWAIT P0, [R3+URZ], R0 ;  /* 0x00000000030075a7 */ /* 0x0022a4000800017f */
[----:B--2---:R-:W-:Y:S05]  /*9990*/  @!P0 NANOSLEEP.SYNCS 0x989680 ;  /* 0x009896800000895d */ /* 0x004fea0003900000 */
[----:B------:R-:W2:Y:S02]  /*99a0*/  @!P0 SYNCS.PHASECHK.TRANS64 P0, [R3+URZ], R0 ;  /* 0x00000000030085a7 */ /* 0x000ea4000800007f */
[----:B--2---:R-:W-:Y:S05]  /*99b0*/  @!P0 BRA `(.L_x_217) ;  /* 0xfffffffc00f08947 */ /* 0x004fea000383ffff */
.L_x_213:
[----:B------:R-:W-:Y:S05]  /*99c0*/  BSYNC B0 ;  /* 0x0000000000007941 */ /* 0x000fea0003800000 */
.L_x_212:
[----:B------:R-:W-:Y:S05]  /*99d0*/  EXIT ;  /* 0x000000000000794d */ /* 0x000fea0003800000 */
.L_x_17:
[----:B----4-:R4:W0:Y:S02]  /*99e0*/  SYNCS.PHASECHK.TRANS64.TRYWAIT P1, [R3+URZ], R0 ;  /* 0x00000000030075a7 */ /* 0x010824000802017f */
[----:B0-----:R-:W-:Y:S05]  /*99f0*/  @!P1 NANOSLEEP.SYNCS 0x989680 ;  /* 0x009896800000995d */ /* 0x001fea0003900000 */
[----:B------:R-:W0:Y:S02]  /*9a00*/  @!P1 SYNCS.PHASECHK.TRANS64 P1, [R3+URZ], R0 ;  /* 0x00000000030095a7 */ /* 0x000e24000802007f */
[----:B0-----:R-:W-:Y:S05]  /*9a10*/  @!P1 BRA `(.L_x_17) ;  /* 0xfffffffc00f09947 */ /* 0x001fea000383ffff */
[----:B------:R-:W-:Y:S05]  /*9a20*/  BRA `(.L_x_16) ;  /* 0xffffff7800047947 */ /* 0x000fea000383ffff */
.L_x_22:
[----:B-1----:R1:W3:Y:S02]  /*9a30*/  SYNCS.PHASECHK.TRANS64.TRYWAIT P1, [R5+URZ], R4 ;  /* 0x00000004050075a7 */ /* 0x0022e4000802017f */
[----:B---3--:R-:W-:Y:S05]  /*9a40*/  @!P1 NANOSLEEP.SYNCS 0x989680 ;  /* 0x009896800000995d */ /* 0x008fea0003900000 */
[----:B------:R-:W3:Y:S02]  /*9a50*/  @!P1 SYNCS.PHASECHK.TRANS64 P1, [R5+URZ], R4 ;  /* 0x00000004050095a7 */ /* 0x000ee4000802007f */
[----:B---3--:R-:W-:Y:S05]  /*9a60*/  @!P1 BRA `(.L_x_22) ;  /* 0xfffffffc00f09947 */ /* 0x008fea000383ffff */
[----:B------:R-:W-:Y:S05]  /*9a70*/  BRA `(.L_x_21) ;  /* 0xffffff8800947947 */ /* 0x000fea000383ffff */
.L_x_199:
[----:B------:R-:W-:Y:S01]  /*9a80*/  BSSY B1, `(.L_x_218) ;  /* 0x0000006000017945 */ /* 0x000fe20003800000 */
[----:B------:R-:W-:-:S07]  /*9a90*/  IMAD.MOV.U32 R15, RZ, RZ, -0x1 ;  /* 0xffffffffff0f7424 */ /* 0x000fce00078e00ff */
[----:B------:R-:W-:Y:S05]  /*9aa0*/  WARPSYNC.COLLECTIVE R15, `(.L_x_219) ;  /* 0x000000000f0c7348 */ /* 0x000fea0003c00000 */
[----:B------:R-:W-:Y:S02]  /*9ab0*/  ELECT P6, UR62, PT ;  /* 0x00000000003e782f */ /* 0x000fe400038c0000 */
[----:B------:R-:W-:Y:S01]  /*9ac0*/  MOV R14, UR62 ;  /* 0x0000003e000e7c02 */ /* 0x000fe20008000f00 */
[----:B------:R-:W-:Y:S10]  /*9ad0*/  ENDCOLLECTIVE ;  /* 0x000000000000791b */ /* 0x000ff40003800000 */
.L_x_219:
[----:B------:R-:W-:Y:S05]  /*9ae0*/  BSYNC B1 ;  /* 0x0000000000017941 */ /* 0x000fea0003800000 */
.L_x_218:
[----:B------:R-:W-:Y:S05]  /*9af0*/  BRA `(.L_x_220) ;  /* 0xfffffff000407947 */ /* 0x000fea000383ffff */
.L_x_202:
[----:B0-----:R0:W1:Y:S02]  /*9b00*/  SYNCS.PHASECHK.TRANS64.TRYWAIT P1, [R14+URZ+0x18], R7 ;  /* 0x000018070e0075a7 */ /* 0x001064000802017f */
[----:B-1----:R-:W-:Y:S05]  /*9b10*/  @!P1 NANOSLEEP.SYNCS 0x989680 ;  /* 0x009896800000995d */ /* 0x002fea0003900000 */
[----:B------:R-:W1:Y:S02]  /*9b20*/  @!P1 SYNCS.PHASECHK.TRANS64 P1, [R14+URZ+0x18], R7 ;  /* 0x000018070e0095a7 */ /* 0x000e64000802007f */
[----:B-1----:R-:W-:Y:S05]  /*9b30*/  @!P1 BRA `(.L_x_202) ;  /* 0xfffffffc00f09947 */ /* 0x002fea000383ffff */
[----:B------:R-:W-:Y:S05]  /*9b40*/  BRA `(.L_x_221) ;  /* 0xfffffff000747947 */ /* 0x000fea000383ffff */
.L_x_211:
[----:B------:R-:W-:Y:S01]  /*9b50*/  BSSY B0, `(.L_x_222) ;  /* 0x0000006000007945 */ /* 0x000fe20003800000 */
[----:B------:R-:W-:-:S07]  /*9b60*/  IMAD.MOV.U32 R15, RZ, RZ, -0x1 ;  /* 0xffffffffff0f7424 */ /* 0x000fce00078e00ff */
[----:B------:R-:W-:Y:S05]  /*9b70*/  WARPSYNC.COLLECTIVE R15, `(.L_x_223) ;  /* 0x000000000f0c7348 */ /* 0x000fea0003c00000 */
[----:B------:R-:W-:Y:S02]  /*9b80*/  ELECT P6, UR62, PT ;  /* 0x00000000003e782f */ /* 0x000fe400038c0000 */
[----:B------:R-:W-:Y:S01]  /*9b90*/  MOV R14, UR62 ;  /* 0x0000003e000e7c02 */ /* 0x000fe20008000f00 */
[----:B------:R-:W-:Y:S10]  /*9ba0*/  ENDCOLLECTIVE ;  /* 0x000000000000791b */ /* 0x000ff40003800000 */
.L_x_223:
[----:B------:R-:W-:Y:S05]  /*9bb0*/  BSYNC B0 ;  /* 0x0000000000007941 */ /* 0x000fea0003800000 */
.L_x_222:
[----:B------:R-:W-:Y:S05]  /*9bc0*/  BRA `(.L_x_224) ;  /* 0xfffffff800f47947 */ /* 0x000fea000383ffff */
.L_x_215:
[----:B0-----:R0:W1:Y:S02]  /*9bd0*/  SYNCS.PHASECHK.TRANS64.TRYWAIT P0, [R7+URZ], R2 ;  /* 0x00000002070075a7 */ /* 0x001064000800017f */
[----:B-1----:R-:W-:Y:S05]  /*9be0*/  @!P0 NANOSLEEP.SYNCS 0x989680 ;  /* 0x009896800000895d */ /* 0x002fea0003900000 */
[----:B------:R-:W1:Y:S02]  /*9bf0*/  @!P0 SYNCS.PHASECHK.TRANS64 P0, [R7+URZ], R2 ;  /* 0x00000002070085a7 */ /* 0x000e64000800007f */
[----:B-1----:R-:W-:Y:S05]  /*9c00*/  @!P0 BRA `(.L_x_215) ;  /* 0xfffffffc00f08947 */ /* 0x002fea000383ffff */
[----:B------:R-:W-:Y:S05]  /*9c10*/  BRA `(.L_x_225) ;  /* 0xfffffffc00347947 */ /* 0x000fea000383ffff */
.L_x_216:
[----:B0-----:R0:W1:Y:S02]  /*9c20*/  SYNCS.PHASECHK.TRANS64.TRYWAIT P0, [R9+URZ], R4 ;  /* 0x00000004090075a7 */ /* 0x001064000800017f */
[----:B-1----:R-:W-:Y:S05]  /*9c30*/  @!P0 NANOSLEEP.SYNCS 0x989680 ;  /* 0x009896800000895d */ /* 0x002fea0003900000 */
[----:B------:R-:W1:Y:S02]  /*9c40*/  @!P0 SYNCS.PHASECHK.TRANS64 P0, [R9+URZ], R4 ;  /* 0x00000004090085a7 */ /* 0x000e64000800007f */
[----:B-1----:R-:W-:Y:S05]  /*9c50*/  @!P0 BRA `(.L_x_216) ;  /* 0xfffffffc00f08947 */ /* 0x002fea000383ffff */
[----:B------:R-:W-:Y:S05]  /*9c60*/  BRA `(.L_x_226) ;  /* 0xfffffffc003c7947 */ /* 0x000fea000383ffff */
.L_x_227:
[----:B------:R-:W-:-:S00]  /*9c70*/  BRA `(.L_x_227) ;  /* 0xfffffffc00fc7947 */ /* 0x000fc0000383ffff */
[----:B------:R-:W-:-:S00]  /*9c80*/  NOP ;  /* 0x0000000000007918 */ /* 0x000fc00000000000 */
[----:B------:R-:W-:-:S00]  /*9c90*/  NOP ;  /* 0x0000000000007918 */ /* 0x000fc00000000000 */
[----:B------:R-:W-:-:S00]  /*9ca0*/  NOP ;  /* 0x0000000000007918 */ /* 0x000fc00000000000 */
[----:B------:R-:W-:-:S00]  /*9cb0*/  NOP ;  /* 0x0000000000007918 */ /* 0x000fc00000000000 */
[----:B------:R-:W-:-:S00]  /*9cc0*/  NOP ;  /* 0x0000000000007918 */ /* 0x000fc00000000000 */
[----:B------:R-:W-:-:S00]  /*9cd0*/  NOP ;  /* 0x0000000000007918 */ /* 0x000fc00000000000 */
[----:B------:R-:W-:-:S00]  /*9ce0*/  NOP ;  /* 0x0000000000007918 */ /* 0x000fc00000000000 */
[----:B------:R-:W-:-:S00]  /*9cf0*/  NOP ;  /* 0x0000000000007918 */ /* 0x000fc00000000000 */
.L_x_228:


//--------------------- .nv.global.init           --------------------------
	.section	.nv.global.init,"aw",@progbits
.nv.global.init:
	.type		$str$22,@object
	.size		$str$22,($str$23 - $str$22)
$str$22:
        /*0000*/ 	.byte	0x6b, 0x5f, 0x74, 0x69, 0x6c, 0x65, 0x5f, 0x63, 0x6f, 0x75, 0x6e, 0x74, 0x20, 0x3e, 0x3d, 0x20
        /*0010*/ 	.byte	0x31, 0x00
	.type		$str$23,@object
	.size		$str$23,(__unnamed_1 - $str$23)
$str$23:
        /*0012*/ 	.byte	0x2f, 0x74, 0x6d, 0x70, 0x2f, 0x63, 0x75, 0x74, 0x6c, 0x61, 0x73, 0x73, 0x5f, 0x73, 0x77, 0x65
        /*0022*/ 	.byte	0x65, 0x70, 0x5f, 0x73, 0x72, 0x63, 0x2f, 0x69, 0x6e, 0x63, 0x6c, 0x75, 0x64, 0x65, 0x2f, 0x63
        /*0032*/ 	.byte	0x75, 0x74, 0x6c, 0x61, 0x73, 0x73, 0x2f, 0x67, 0x65, 0x6d, 0x6d, 0x2f, 0x63, 0x6f, 0x6c, 0x6c
        /*0042*/ 	.byte	0x65, 0x63, 0x74, 0x69, 0x76, 0x65, 0x2f, 0x73, 0x6d, 0x39, 0x30, 0x5f, 0x6d, 0x6d, 0x61, 0x5f
        /*0052*/ 	.byte	0x74, 0x6d, 0x61, 0x5f, 0x67, 0x6d, 0x6d, 0x61, 0x5f, 0x73, 0x73, 0x5f, 0x77, 0x61, 0x72, 0x70
        /*0062*/ 	.byte	0x73, 0x70, 0x65, 0x63, 0x69, 0x61, 0x6c, 0x69, 0x7a, 0x65, 0x64, 0x2e, 0x68, 0x70, 0x70, 0x00
	.type		__unnamed_1,@object
	.size		__unnamed_1,(.L_0 - __unnamed_1)
__unnamed_1:
        /*0072*/ 	.byte	0x76, 0x6f, 0x69, 0x64, 0x20, 0x63, 0x75, 0x74, 0x6c, 0x61, 0x73, 0x73, 0x3a, 0x3a, 0x67, 0x65
        /* <DEDUP_REMOVED lines=172> */
        /*0b42*/ 	.byte	0x79, 0x5d, 0x00
.L_0:


//--------------------- .nv.shared._ZN7cutlass13device_kernelINS_4gemm6kernel13GemmUniversalIN4cute5tupleIJiiiiEEENS1_10collective13CollectiveMmaINS1_34MainloopSm90TmaGmmaWarpSpecializedILi3ENS5_IJNS4_1CILi1EEESB_SB_EEENS1_35KernelTmaWarpSpecializedCooperativeEEENS5_IJNSA_ILi128EEENSA_ILi160EEENSA_ILi256EEEEEEaNS5_IJlSB_lEEEaSJ_NS4_8TiledMMAINS4_8MMA_AtomIJNS4_4SM904GMMA26MMA_64x32x32_S32S8S8_SS_TNEEEENS4_6LayoutINS5_IJNSA_ILi2EEESB_SB_EEENS5_IJSB_NSA_ILi0EEEST_EEEEENS5_IJNS4_10UnderscoreESW_SW_EEEEENS4_13SM90_TMA_LOADENS4_14ComposedLayoutINS4_7SwizzleILi3ELi4ELi3EEENS4_18smem_ptr_flag_bitsILi8EEENSQ_INS5_IJNSA_ILi8EEESF_EEENS5_IJSF_SB_EEEEEEEvNS4_8identityESZ_S19_vS1A_EENS_8epilogue10collective6detail29Sm90TmaWarpSpecializedAdapterINS1D_15DefaultEpilogueIaSJ_SJ_NS1C_6thread17LinearCombinationIaLi1EiiLNS1H_9ScaleType4KindE0ELNS_15FloatRoundStyleE2EaEENS1_15EpilogueDefaultEEEEEvvEEEEvNT_6ParamsE --------------------------
	.section	.nv.shared._ZN7cutlass13device_kernelINS_4gemm6kernel13GemmUniversalIN4cute5tupleIJiiiiEEENS1_10collective13CollectiveMmaINS1_34MainloopSm90TmaGmmaWarpSpecializedILi3ENS5_IJNS4_1CILi1EEESB_SB_EEENS1_35KernelTmaWarpSpecializedCooperativeEEENS5_IJNSA_ILi128EEENSA_ILi160EEENSA_ILi256EEEEEEaNS5_IJlSB_lEEEaSJ_NS4_8TiledMMAINS4_8MMA_AtomIJNS4_4SM904GMMA26MMA_64x32x32_S32S8S8_SS_TNEEEENS4_6LayoutINS5_IJNSA_ILi2EEESB_SB_EEENS5_IJSB_NSA_ILi0EEEST_EEEEENS5_IJNS4_10UnderscoreESW_SW_EEEEENS4_13SM90_TMA_LOADENS4_14ComposedLayoutINS4_7SwizzleILi3ELi4ELi3EEENS4_18smem_ptr_flag_bitsILi8EEENSQ_INS5_IJNSA_ILi8EEESF_EEENS5_IJSF_SB_EEEEEEEvNS4_8identityESZ_S19_vS1A_EENS_8epilogue10collective6detail29Sm90TmaWarpSpecializedAdapterINS1D_15DefaultEpilogueIaSJ_SJ_NS1C_6thread17LinearCombinationIaLi1EiiLNS1H_9ScaleType4KindE0ELNS_15FloatRoundStyleE2EaEENS1_15EpilogueDefaultEEEEEvvEEEEvNT_6ParamsE,"aw",@nobits
	.sectionflags	@""
	.align	16
	.zero		1024


//--------------------- .nv.shared.reserved.0     --------------------------
	.section	.nv.shared.reserved.0,"aw",@nobits
	.weak		__nv_reservedSMEM_offset_0_alias
	.size		__nv_reservedSMEM_offset_0_alias, 0, 0
	.other		__nv_reservedSMEM_offset_0_alias,@"STO_CUDA_RESERVED_SHARED STV_DEFAULT"
__nv_reservedSMEM_offset_0_alias:
	.zero		0


//--------------------- .nv.global                --------------------------
	.section	.nv.global,"aw",@nobits
.nv.global:
	.type		_ZN40_INTERNAL_0b90e86e_4_k_cu_772fd7bc_110554cute1_E,@object
	.size		_ZN40_INTERNAL_0b90e86e_4_k_cu_772fd7bc_110554cute1_E,(_ZN40_INTERNAL_0b90e86e_4_k_cu_772fd7bc_110554cuda3std3__45__cpo6cbeginE - _ZN40_INTERNAL_0b90e86e_4_k_cu_772fd7bc_110554cute1_E)
_ZN40_INTERNAL_0b90e86e_4_k_cu_772fd7bc_110554cute1_E:
	.zero		1
	.type		_ZN40_INTERNAL_0b90e86e_4_k_cu_772fd7bc_110554cuda3std3__45__cpo6cbeginE,@object
	.size		_ZN40_INTERNAL_0b90e86e_4_k_cu_772fd7bc_110554cuda3std3__45__cpo6cbeginE,(_ZN40_INTERNAL_0b90e86e_4_k_cu_772fd7bc_110554cuda3std3__48in_placeE - _ZN40_INTERNAL_0b90e86e_4_k_cu_772fd7bc_110554cuda3std3__45__cpo6cbeginE)
_ZN40_INTERNAL_0b90e86e_4_k_cu_772fd7bc_110554cuda3std3__45__cpo6cbeginE:
	.zero		1
	.type		_ZN40_INTERNAL_0b90e86e_4_k_cu_772fd7bc_110554cuda3std3__48in_placeE,@object
	.size		_ZN40_INTERNAL_0b90e86e_4_k_cu_772fd7bc_110554cuda3std3__48in_placeE,(_ZN40_INTERNAL_0b90e86e_4_k_cu_772fd7bc_110554cuda3std6ranges3__45__cpo9iter_moveE - _ZN40_INTERNAL_0b90e86e_4_k_cu_772fd7bc_110554cuda3std3__48in_placeE)
_ZN40_INTERNAL_0b90e86e_4_k_cu_772fd7bc_110554cuda3std3__48in_placeE:
	.zero		1
	.type		_ZN40_INTERNAL_0b90e86e_4_k_cu_772fd7bc_110554cuda3std6ranges3__45__cpo9iter_moveE,@object
	.size		_ZN40_INTERNAL_0b90e86e_4_k_cu_772fd7bc_110554cuda3std6ranges3__45__cpo9iter_moveE,(_ZN40_INTERNAL_0b90e86e_4_k_cu_772fd7bc_110554cuda3std3__45__cpo5beginE - _ZN40_INTERNAL_0b90e86e_4_k_cu_772fd7bc_110554cuda3std6ranges3__45__cpo9iter_moveE)
_ZN40_INTERNAL_0b90e86e_4_k_cu_772fd7bc_110554cuda3std6ranges3__45__cpo9iter_moveE:
	.zero		1
	.type		_ZN40_INTERNAL_0b90e86e_4_k_cu_772fd7bc_110554cuda3std3__45__cpo5beginE,@object
	.size		_ZN40_INTERNAL_0b90e86e_4_k_cu_772fd7bc_110554cuda3std3__45__cpo5beginE,(_ZN40_INTERNAL_0b90e86e_4_k_cu_772fd7bc_110554cuda3std3__442_GLOBAL__N__0b90e86e_4_k_cu_772fd7bc_110556ignoreE - _ZN40_INTERNAL_0b90e86e_4_k_cu_772fd7bc_110554cuda3std3__45__cpo5beginE)
_ZN40_INTERNAL_0b90e86e_4_k_cu_772fd7bc_110554cuda3std3__45__cpo5beginE:
	.zero		1
	.type		_ZN40_INTERNAL_0b90e86e_4_k_cu_772fd7bc_110554cuda3std3__442_GLOBAL__N__0b90e86e_4_k_cu_772fd7bc_110556ignoreE,@object
	.size		_ZN40_INTERNAL_0b90e86e_4_k_cu_772fd7bc_110554cuda3std3__442_GLOBAL__N__0b90e86e_4_k_cu_772fd7bc_110556ignoreE,(_ZN40_INTERNAL_0b90e86e_4_k_cu_772fd7bc_110554cute7productE - _ZN40_INTERNAL_0b90e86e_4_k_cu_772fd7bc_110554cuda3std3__442_GLOBAL__N__0b90e86e_4_k_cu_772fd7bc_110556ignoreE)
_ZN40_INTERNAL_0b90e86e_4_k_cu_772fd7bc_110554cuda3std3__442_GLOBAL__N__0b90e86e_4_k_cu_772fd7bc_110556ignoreE:
	.zero		1
	.type		_ZN40_INTERNAL_0b90e86e_4_k_cu_772fd7bc_110554cute7productE,@object
	.size		_ZN40_INTERNAL_0b90e86e_4_k_cu_772fd7bc_110554cute7productE,(_ZN40_INTERNAL_0b90e86e_4_k_cu_772fd7bc_110554cuda3std3__45__cpo3endE - _ZN40_INTERNAL_0b90e86e_4_k_cu_772fd7bc_110554cute7productE)
_ZN40_INTERNAL_0b90e86e_4_k_cu_772fd7bc_110554cute7productE:
	.zero		1
	.type		_ZN40_INTERNAL_0b90e86e_4_k_cu_772fd7bc_110554cuda3std3__45__cpo3endE,@object
	.size		_ZN40_INTERNAL_0b90e86e_4_k_cu_772fd7bc_110554cuda3std3__45__cpo3endE,(_ZN40_INTERNAL_0b90e86e_4_k_cu_772fd7bc_110554cuda3std3__419piecewise_constructE - _ZN40_INTERNAL_0b90e86e_4_k_cu_772fd7bc_110554cuda3std3__45__cpo3endE)
_ZN40_INTERNAL_0b90e86e_4_k_cu_772fd7bc_110554cuda3std3__45__cpo3endE:
	.zero		1
	.type		_ZN40_INTERNAL_0b90e86e_4_k_cu_772fd7bc_110554cuda3std3__419piecewise_constructE,@object
	.size		_ZN40_INTERNAL_0b90e86e_4_k_cu_772fd7bc_110554cuda3std3__419piecewise_constructE,(_ZN40_INTERNAL_0b90e86e_4_k_cu_772fd7bc_110554cuda3std3__45__cpo4cendE - _ZN40_INTERNAL_0b90e86e_4_k_cu_772fd7bc_110554cuda3std3__419piecewise_constructE)
_ZN40_INTERNAL_0b90e86e_4_k_cu_772fd7bc_110554cuda3std3__419piecewise_constructE:
	.zero		1
	.type		_ZN40_INTERNAL_0b90e86e_4_k_cu_772fd7bc_110554cuda3std3__45__cpo4cendE,@object
	.size		_ZN40_INTERNAL_0b90e86e_4_k_cu_772fd7bc_110554cuda3std3__45__cpo4cendE,(_ZN40_INTERNAL_0b90e86e_4_k_cu_772fd7bc_110554cuda3std6ranges3__45__cpo4swapE - _ZN40_INTERNAL_0b90e86e_4_k_cu_772fd7bc_110554cuda3std3__45__cpo4cendE)
_ZN40_INTERNAL_0b90e86e_4_k_cu_772fd7bc_110554cuda3std3__45__cpo4cendE:
	.zero		1
	.type		_ZN40_INTERNAL_0b90e86e_4_k_cu_772fd7bc_110554cuda3std6ranges3__45__cpo4swapE,@object
	.size		_ZN40_INTERNAL_0b90e86e_4_k_cu_772fd7bc_110554cuda3std6ranges3__45__cpo4swapE,(.L_8 - _ZN40_INTERNAL_0b90e86e_4_k_cu_772fd7bc_110554cuda3std6ranges3__45__cpo4swapE)
_ZN40_INTERNAL_0b90e86e_4_k_cu_772fd7bc_110554cuda3std6ranges3__45__cpo4swapE:
	.zero		1
.L_8:


//--------------------- .nv.constant0._ZN7cutlass13device_kernelINS_4gemm6kernel13GemmUniversalIN4cute5tupleIJiiiiEEENS1_10collective13CollectiveMmaINS1_34MainloopSm90TmaGmmaWarpSpecializedILi3ENS5_IJNS4_1CILi1EEESB_SB_EEENS1_35KernelTmaWarpSpecializedCooperativeEEENS5_IJNSA_ILi128EEENSA_ILi160EEENSA_ILi256EEEEEEaNS5_IJlSB_lEEEaSJ_NS4_8TiledMMAINS4_8MMA_AtomIJNS4_4SM904GMMA26MMA_64x32x32_S32S8S8_SS_TNEEEENS4_6LayoutINS5_IJNSA_ILi2EEESB_SB_EEENS5_IJSB_NSA_ILi0EEEST_EEEEENS5_IJNS4_10UnderscoreESW_SW_EEEEENS4_13SM90_TMA_LOADENS4_14ComposedLayoutINS4_7SwizzleILi3ELi4ELi3EEENS4_18smem_ptr_flag_bitsILi8EEENSQ_INS5_IJNSA_ILi8EEESF_EEENS5_IJSF_SB_EEEEEEEvNS4_8identityESZ_S19_vS1A_EENS_8epilogue10collective6detail29Sm90TmaWarpSpecializedAdapterINS1D_15DefaultEpilogueIaSJ_SJ_NS1C_6thread17LinearCombinationIaLi1EiiLNS1H_9ScaleType4KindE0ELNS_15FloatRoundStyleE2EaEENS1_15EpilogueDefaultEEEEEvvEEEEvNT_6ParamsE --------------------------
	.section	.nv.constant0._ZN7cutlass13device_kernelINS_4gemm6kernel13GemmUniversalIN4cute5tupleIJiiiiEEENS1_10collective13CollectiveMmaINS1_34MainloopSm90TmaGmmaWarpSpecializedILi3ENS5_IJNS4_1CILi1EEESB_SB_EEENS1_35KernelTmaWarpSpecializedCooperativeEEENS5_IJNSA_ILi128EEENSA_ILi160EEENSA_ILi256EEEEEEaNS5_IJlSB_lEEEaSJ_NS4_8TiledMMAINS4_8MMA_AtomIJNS4_4SM904GMMA26MMA_64x32x32_S32S8S8_SS_TNEEEENS4_6LayoutINS5_IJNSA_ILi2EEESB_SB_EEENS5_IJSB_NSA_ILi0EEEST_EEEEENS5_IJNS4_10UnderscoreESW_SW_EEEEENS4_13SM90_TMA_LOADENS4_14ComposedLayoutINS4_7SwizzleILi3ELi4ELi3EEENS4_18smem_ptr_flag_bitsILi8EEENSQ_INS5_IJNSA_ILi8EEESF_EEENS5_IJSF_SB_EEEEEEEvNS4_8identityESZ_S19_vS1A_EENS_8epilogue10collective6detail29Sm90TmaWarpSpecializedAdapterINS1D_15DefaultEpilogueIaSJ_SJ_NS1C_6thread17LinearCombinationIaLi1EiiLNS1H_9ScaleType4KindE0ELNS_15FloatRoundStyleE2EaEENS1_15EpilogueDefaultEEEEEvvEEEEvNT_6ParamsE,"a",@progbits
	.sectionflags	@""
	.align	4
.nv.constant0._ZN7cutlass13device_kernelINS_4gemm6kernel13GemmUniversalIN4cute5tupleIJiiiiEEENS1_10collective13CollectiveMmaINS1_34MainloopSm90TmaGmmaWarpSpecializedILi3ENS5_IJNS4_1CILi1EEESB_SB_EEENS1_35KernelTmaWarpSpecializedCooperativeEEENS5_IJNSA_ILi128EEENSA_ILi160EEENSA_ILi256EEEEEEaNS5_IJlSB_lEEEaSJ_NS4_8TiledMMAINS4_8MMA_AtomIJNS4_4SM904GMMA26MMA_64x32x32_S32S8S8_SS_TNEEEENS4_6LayoutINS5_IJNSA_ILi2EEESB_SB_EEENS5_IJSB_NSA_ILi0EEEST_EEEEENS5_IJNS4_10UnderscoreESW_SW_EEEEENS4_13SM90_TMA_LOADENS4_14ComposedLayoutINS4_7SwizzleILi3ELi4ELi3EEENS4_18smem_ptr_flag_bitsILi8EEENSQ_INS5_IJNSA_ILi8EEESF_EEENS5_IJSF_SB_EEEEEEEvNS4_8identityESZ_S19_vS1A_EENS_8epilogue10collective6detail29Sm90TmaWarpSpecializedAdapterINS1D_15DefaultEpilogueIaSJ_SJ_NS1C_6thread17LinearCombinationIaLi1EiiLNS1H_9ScaleType4KindE0ELNS_15FloatRoundStyleE2EaEENS1_15EpilogueDefaultEEEEEvvEEEEvNT_6ParamsE:
	.zero		1664


//--------------------- SYMBOLS --------------------------

	.type		.nv.reservedSmem.offset0,@object
	.size		.nv.reservedSmem.offset0,0x4
	.type		__assertfail,@function
